	.target	sm_100a

	.elftype	@"ET_EXEC"


//--------------------- .note.nv.tkinfo           --------------------------
	.section	.note.nv.tkinfo,"",@"SHT_NOTE"
	.sectionflags	@"SHF_NOTE_NV_TKINFO"
	.tkinfo
        /*0018*/ 	.word	0x00000002
        /*0030*/ 	.string	""
        /*0030*/ 	.string	"ptxas"
        /*0030*/ 	.string	"Cuda compilation tools, release 13.0, V13.0.88"
        /*0030*/ 	.string	"Build cuda_13.0.r13.0/compiler.36424714_0"
        /*0030*/ 	.string	"-arch sm_100a -m 64 "



//--------------------- .note.nv.cuinfo           --------------------------
	.section	.note.nv.cuinfo,"",@"SHT_NOTE"
	.sectionflags	@"SHF_NOTE_NV_CUINFO"
        /*0018*/ 	.short	0x0002
        /*001a*/ 	.short	0x0064
        /*001c*/ 	.short	0x0082
	.zero		2


//--------------------- .nv.info                  --------------------------
	.section	.nv.info,"",@"SHT_CUDA_INFO"
	.align	4


	//----- nvinfo : EIATTR_REGCOUNT
	.align		4
        /*0000*/ 	.byte	0x04, 0x2f
        /*0002*/ 	.short	(.L_19 - .L_18)
	.align		4
.L_18:
        /*0004*/ 	.word	index@(_ZN7cutlass13device_kernelINS_4gemm6kernel13GemmUniversalIN4cute5tupleIJiiiiEEENS1_10collective13CollectiveMmaINS1_35MainloopSm100TmaUmmaWarpSpecializedILi4ELi2ELi4ENS5_IJNS4_1CILi1EEESB_SB_EEEEENS5_IJNSA_ILi64EEESE_NSA_ILi32EEEEEEaNS5_IJlSB_lEEEaSH_NS4_8TiledMMAINS4_8MMA_AtomIJNS4_15SM100_MMA_S8_SSIaaiLi64ELi64ELNS4_4UMMA5MajorE0ELSM_0ELNSL_8SaturateE0EEEEEENS4_6LayoutISC_NS5_IJNSA_ILi0EEESR_SR_EEEEENS5_IJNS4_10UnderscoreESU_SU_EEEEENS4_13SM90_TMA_LOADENS4_14ComposedLayoutINS4_7SwizzleILi1ELi4ELi3EEENS4_18smem_ptr_flag_bitsILi8EEENSQ_INS5_IJNSA_ILi8EEESF_EEENS5_IJSF_SB_EEEEEEEvNS4_8identityESX_S17_vS18_EENS_8epilogue10collective18CollectiveEpilogueINS1A_23Sm100TmaWarpSpecializedILi1ELi1ELi32ELb0ELb0EEEJSG_NS5_IJNSQ_ISE_SB_EES1F_EEEaSH_aSH_NS1A_6fusion15FusionCallbacksIS1E_NS1H_17LinearCombinationIaiaiLNS_15FloatRoundStyleE2EEESG_S1G_JEEENS4_5SM1004TMEM4LOAD26SM100_TMEM_LOAD_16dp32b32xESX_NSY_INSZ_ILi2ELi4ELi3EEES12_NSQ_INS5_IJS13_SE_EEENS5_IJSE_SB_EEEEEEENS4_39AutoVectorizingCopyWithAssumedAlignmentILi128EEENS4_14SM90_TMA_STOREES1V_S1X_S1X_EEEvvEEEEvNT_6ParamsE)
        /*0008*/ 	.word	0x0000007b


	//----- nvinfo : EIATTR_FRAME_SIZE
	.align		4
.L_19:
        /*000c*/ 	.byte	0x04, 0x11
        /*000e*/ 	.short	(.L_21 - .L_20)
	.align		4
.L_20:
        /*0010*/ 	.word	index@($__internal_2_$__cuda_sm10x_tcgen05_guardrail_trap_unallocated_columns_being_dealloced)
        /*0014*/ 	.word	0x00000000


	//----- nvinfo : EIATTR_FRAME_SIZE
	.align		4
.L_21:
        /*0018*/ 	.byte	0x04, 0x11
        /*001a*/ 	.short	(.L_23 - .L_22)
	.align		4
.L_22:
        /*001c*/ 	.word	index@($__internal_1_$__cuda_sm10x_tcgen05_guardrail_trap_phase_invalid_during_alloc)
        /*0020*/ 	.word	0x00000000


	//----- nvinfo : EIATTR_FRAME_SIZE
	.align		4
.L_23:
        /*0024*/ 	.byte	0x04, 0x11
        /*0026*/ 	.short	(.L_25 - .L_24)
	.align		4
.L_24:
        /*0028*/ 	.word	index@($__internal_0_$__cuda_sm10x_tcgen05_guardrail_trap_col_being_dealloced_not_returned_by_alloc)
        /*002c*/ 	.word	0x00000000


	//----- nvinfo : EIATTR_FRAME_SIZE
	.align		4
.L_25:
        /*0030*/ 	.byte	0x04, 0x11
        /*0032*/ 	.short	(.L_27 - .L_26)
	.align		4
.L_26:
        /*0034*/ 	.word	index@(_ZN7cutlass13device_kernelINS_4gemm6kernel13GemmUniversalIN4cute5tupleIJiiiiEEENS1_10collective13CollectiveMmaINS1_35MainloopSm100TmaUmmaWarpSpecializedILi4ELi2ELi4ENS5_IJNS4_1CILi1EEESB_SB_EEEEENS5_IJNSA_ILi64EEESE_NSA_ILi32EEEEEEaNS5_IJlSB_lEEEaSH_NS4_8TiledMMAINS4_8MMA_AtomIJNS4_15SM100_MMA_S8_SSIaaiLi64ELi64ELNS4_4UMMA5MajorE0ELSM_0ELNSL_8SaturateE0EEEEEENS4_6LayoutISC_NS5_IJNSA_ILi0EEESR_SR_EEEEENS5_IJNS4_10UnderscoreESU_SU_EEEEENS4_13SM90_TMA_LOADENS4_14ComposedLayoutINS4_7SwizzleILi1ELi4ELi3EEENS4_18smem_ptr_flag_bitsILi8EEENSQ_INS5_IJNSA_ILi8EEESF_EEENS5_IJSF_SB_EEEEEEEvNS4_8identityESX_S17_vS18_EENS_8epilogue10collective18CollectiveEpilogueINS1A_23Sm100TmaWarpSpecializedILi1ELi1ELi32ELb0ELb0EEEJSG_NS5_IJNSQ_ISE_SB_EES1F_EEEaSH_aSH_NS1A_6fusion15FusionCallbacksIS1E_NS1H_17LinearCombinationIaiaiLNS_15FloatRoundStyleE2EEESG_S1G_JEEENS4_5SM1004TMEM4LOAD26SM100_TMEM_LOAD_16dp32b32xESX_NSY_INSZ_ILi2ELi4ELi3EEES12_NSQ_INS5_IJS13_SE_EEENS5_IJSE_SB_EEEEEEENS4_39AutoVectorizingCopyWithAssumedAlignmentILi128EEENS4_14SM90_TMA_STOREES1V_S1X_S1X_EEEvvEEEEvNT_6ParamsE)
        /*0038*/ 	.word	0x00000000


	//----- nvinfo : EIATTR_MIN_STACK_SIZE
	.align		4
.L_27:
        /*003c*/ 	.byte	0x04, 0x12
        /*003e*/ 	.short	(.L_29 - .L_28)
	.align		4
.L_28:
        /*0040*/ 	.word	index@(_ZN7cutlass13device_kernelINS_4gemm6kernel13GemmUniversalIN4cute5tupleIJiiiiEEENS1_10collective13CollectiveMmaINS1_35MainloopSm100TmaUmmaWarpSpecializedILi4ELi2ELi4ENS5_IJNS4_1CILi1EEESB_SB_EEEEENS5_IJNSA_ILi64EEESE_NSA_ILi32EEEEEEaNS5_IJlSB_lEEEaSH_NS4_8TiledMMAINS4_8MMA_AtomIJNS4_15SM100_MMA_S8_SSIaaiLi64ELi64ELNS4_4UMMA5MajorE0ELSM_0ELNSL_8SaturateE0EEEEEENS4_6LayoutISC_NS5_IJNSA_ILi0EEESR_SR_EEEEENS5_IJNS4_10UnderscoreESU_SU_EEEEENS4_13SM90_TMA_LOADENS4_14ComposedLayoutINS4_7SwizzleILi1ELi4ELi3EEENS4_18smem_ptr_flag_bitsILi8EEENSQ_INS5_IJNSA_ILi8EEESF_EEENS5_IJSF_SB_EEEEEEEvNS4_8identityESX_S17_vS18_EENS_8epilogue10collective18CollectiveEpilogueINS1A_23Sm100TmaWarpSpecializedILi1ELi1ELi32ELb0ELb0EEEJSG_NS5_IJNSQ_ISE_SB_EES1F_EEEaSH_aSH_NS1A_6fusion15FusionCallbacksIS1E_NS1H_17LinearCombinationIaiaiLNS_15FloatRoundStyleE2EEESG_S1G_JEEENS4_5SM1004TMEM4LOAD26SM100_TMEM_LOAD_16dp32b32xESX_NSY_INSZ_ILi2ELi4ELi3EEES12_NSQ_INS5_IJS13_SE_EEENS5_IJSE_SB_EEEEEEENS4_39AutoVectorizingCopyWithAssumedAlignmentILi128EEENS4_14SM90_TMA_STOREES1V_S1X_S1X_EEEvvEEEEvNT_6ParamsE)
        /*0044*/ 	.word	0x00000000
.L_29:


//--------------------- .nv.compat                --------------------------
	.section	.nv.compat,"",@"SHT_CUDA_COMPAT_INFO"
	.align	4
        /*0000*/ 	.byte	0x02, 0x09, 0x01, 0x00, 0x02, 0x02, 0x03, 0x00, 0x02, 0x05, 0x06, 0x00, 0x03, 0x07, 0x01, 0x01
        /*0010*/ 	.byte	0x02, 0x03, 0x01, 0x00, 0x02, 0x06, 0x01, 0x00, 0x04, 0x0b, 0x08, 0x00, 0x01, 0x00, 0x00, 0x00
        /*0020*/ 	.byte	0x00, 0x00, 0x00, 0x00


//--------------------- .nv.info._ZN7cutlass13device_kernelINS_4gemm6kernel13GemmUniversalIN4cute5tupleIJiiiiEEENS1_10collective13CollectiveMmaINS1_35MainloopSm100TmaUmmaWarpSpecializedILi4ELi2ELi4ENS5_IJNS4_1CILi1EEESB_SB_EEEEENS5_IJNSA_ILi64EEESE_NSA_ILi32EEEEEEaNS5_IJlSB_lEEEaSH_NS4_8TiledMMAINS4_8MMA_AtomIJNS4_15SM100_MMA_S8_SSIaaiLi64ELi64ELNS4_4UMMA5MajorE0ELSM_0ELNSL_8SaturateE0EEEEEENS4_6LayoutISC_NS5_IJNSA_ILi0EEESR_SR_EEEEENS5_IJNS4_10UnderscoreESU_SU_EEEEENS4_13SM90_TMA_LOADENS4_14ComposedLayoutINS4_7SwizzleILi1ELi4ELi3EEENS4_18smem_ptr_flag_bitsILi8EEENSQ_INS5_IJNSA_ILi8EEESF_EEENS5_IJSF_SB_EEEEEEEvNS4_8identityESX_S17_vS18_EENS_8epilogue10collective18CollectiveEpilogueINS1A_23Sm100TmaWarpSpecializedILi1ELi1ELi32ELb0ELb0EEEJSG_NS5_IJNSQ_ISE_SB_EES1F_EEEaSH_aSH_NS1A_6fusion15FusionCallbacksIS1E_NS1H_17LinearCombinationIaiaiLNS_15FloatRoundStyleE2EEESG_S1G_JEEENS4_5SM1004TMEM4LOAD26SM100_TMEM_LOAD_16dp32b32xESX_NSY_INSZ_ILi2ELi4ELi3EEES12_NSQ_INS5_IJS13_SE_EEENS5_IJSE_SB_EEEEEEENS4_39AutoVectorizingCopyWithAssumedAlignmentILi128EEENS4_14SM90_TMA_STOREES1V_S1X_S1X_EEEvvEEEEvNT_6ParamsE --------------------------
	.section	.nv.info._ZN7cutlass13device_kernelINS_4gemm6kernel13GemmUniversalIN4cute5tupleIJiiiiEEENS1_10collective13CollectiveMmaINS1_35MainloopSm100TmaUmmaWarpSpecializedILi4ELi2ELi4ENS5_IJNS4_1CILi1EEESB_SB_EEEEENS5_IJNSA_ILi64EEESE_NSA_ILi32EEEEEEaNS5_IJlSB_lEEEaSH_NS4_8TiledMMAINS4_8MMA_AtomIJNS4_15SM100_MMA_S8_SSIaaiLi64ELi64ELNS4_4UMMA5MajorE0ELSM_0ELNSL_8SaturateE0EEEEEENS4_6LayoutISC_NS5_IJNSA_ILi0EEESR_SR_EEEEENS5_IJNS4_10UnderscoreESU_SU_EEEEENS4_13SM90_TMA_LOADENS4_14ComposedLayoutINS4_7SwizzleILi1ELi4ELi3EEENS4_18smem_ptr_flag_bitsILi8EEENSQ_INS5_IJNSA_ILi8EEESF_EEENS5_IJSF_SB_EEEEEEEvNS4_8identityESX_S17_vS18_EENS_8epilogue10collective18CollectiveEpilogueINS1A_23Sm100TmaWarpSpecializedILi1ELi1ELi32ELb0ELb0EEEJSG_NS5_IJNSQ_ISE_SB_EES1F_EEEaSH_aSH_NS1A_6fusion15FusionCallbacksIS1E_NS1H_17LinearCombinationIaiaiLNS_15FloatRoundStyleE2EEESG_S1G_JEEENS4_5SM1004TMEM4LOAD26SM100_TMEM_LOAD_16dp32b32xESX_NSY_INSZ_ILi2ELi4ELi3EEES12_NSQ_INS5_IJS13_SE_EEENS5_IJSE_SB_EEEEEEENS4_39AutoVectorizingCopyWithAssumedAlignmentILi128EEENS4_14SM90_TMA_STOREES1V_S1X_S1X_EEEvvEEEEvNT_6ParamsE,"",@"SHT_CUDA_INFO"
	.sectionflags	@""
	.align	4


	//----- nvinfo : EIATTR_CUDA_API_VERSION
	.align		4
        /*0000*/ 	.byte	0x04, 0x37
        /*0002*/ 	.short	(.L_31 - .L_30)
.L_30:
        /*0004*/ 	.word	0x00000082


	//----- nvinfo : EIATTR_KPARAM_INFO
	.align		4
.L_31:
        /*0008*/ 	.byte	0x04, 0x17
        /*000a*/ 	.short	(.L_33 - .L_32)
.L_32:
        /*000c*/ 	.word	0x00000000
        /*0010*/ 	.short	0x0000
        /*0012*/ 	.short	0x0000
        /*0014*/ 	.byte	0x00, 0xf0, 0x01, 0x20


	//----- nvinfo : EIATTR_AT_ENTRY_FRAGMENTS
	.align		4
.L_33:
        /*0018*/ 	.byte	0x04, 0x4f
        /*001a*/ 	.short	(.L_35 - .L_34)


	//   ....[0]....
.L_34:
        /*001c*/ 	.word	0x00000006


	//----- nvinfo : EIATTR_RESERVED_SMEM_USED
	.align		4
.L_35:
        /*0020*/ 	.byte	0x01, 0x41
	.zero		2


	//----- nvinfo : EIATTR_SPARSE_MMA_MASK
	.align		4
        /*0024*/ 	.byte	0x03, 0x50
        /*0026*/ 	.short	0x0000


	//----- nvinfo : EIATTR_TCGEN05_1CTA_USED
	.align		4
        /*0028*/ 	.byte	0x01, 0x51
	.zero		2


	//----- nvinfo : EIATTR_MAXREG_COUNT
	.align		4
        /*002c*/ 	.byte	0x03, 0x1b
        /*002e*/ 	.short	0x00ff


	//----- nvinfo : EIATTR_NUM_BARRIERS
	.align		4
        /*0030*/ 	.byte	0x02, 0x4c
        /*0032*/ 	.byte	0x07
	.zero		1


	//----- nvinfo : EIATTR_EXTERNS
	.align		4
        /*0034*/ 	.byte	0x04, 0x0f
        /*0036*/ 	.short	(.L_37 - .L_36)


	//   ....[0]....
	.align		4
.L_36:
        /*0038*/ 	.word	index@(__assertfail)


	//----- nvinfo : EIATTR_MERCURY_ISA_VERSION
	.align		4
.L_37:
        /*003c*/ 	.byte	0x03, 0x5f
        /*003e*/ 	.short	0x0101


	//----- nvinfo : EIATTR_INT_WARP_WIDE_INSTR_OFFSETS
	.align		4
        /*0040*/ 	.byte	0x04, 0x31
        /*0042*/ 	.short	(.L_39 - .L_38)


	//   ....[0]....
.L_38:
        /*0044*/ 	.word	0x00001d60


	//   ....[1]....
        /*0048*/ 	.word	0x000036c0


	//   ....[2]....
        /*004c*/ 	.word	0x000036e0


	//   ....[3]....
        /*0050*/ 	.word	0x00003710


	//   ....[4]....
        /*0054*/ 	.word	0x00004120


	//   ....[5]....
        /*0058*/ 	.word	0x00004210


	//----- nvinfo : EIATTR_COOP_GROUP_MASK_REGIDS
	.align		4
.L_39:
        /*005c*/ 	.byte	0x04, 0x29
        /*005e*/ 	.short	(.L_41 - .L_40)


	//   ....[0]....
.L_40:
        /*0060*/ 	.word	0xffffffff


	//   ....[1]....
        /*0064*/ 	.word	0xffffffff


	//   ....[2]....
        /*0068*/ 	.word	0xffffffff


	//   ....[3]....
        /*006c*/ 	.word	0xffffffff


	//   ....[4]....
        /*0070*/ 	.word	0xffffffff


	//   ....[5]....
        /*0074*/ 	.word	0xffffffff


	//   ....[6]....
        /*0078*/ 	.word	0xffffffff


	//   ....[7]....
        /*007c*/ 	.word	0xffffffff


	//   ....[8]....
        /*0080*/ 	.word	0xffffffff


	//   ....[9]....
        /*0084*/ 	.word	0xffffffff


	//   ....[10]....
        /*0088*/ 	.word	0xffffffff


	//   ....[11]....
        /*008c*/ 	.word	0xffffffff


	//   ....[12]....
        /*0090*/ 	.word	0xffffffff


	//----- nvinfo : EIATTR_COOP_GROUP_INSTR_OFFSETS
	.align		4
.L_41:
        /*0094*/ 	.byte	0x04, 0x28
        /*0096*/ 	.short	(.L_43 - .L_42)


	//   ....[0]....
.L_42:
        /*0098*/ 	.word	0x00000090


	//   ....[1]....
        /*009c*/ 	.word	0x000004d0


	//   ....[2]....
        /*00a0*/ 	.word	0x00000640


	//   ....[3]....
        /*00a4*/ 	.word	0x00000780


	//   ....[4]....
        /*00a8*/ 	.word	0x00000880


	//   ....[5]....
        /*00ac*/ 	.word	0x000009f0


	//   ....[6]....
        /*00b0*/ 	.word	0x00000b90


	//   ....[7]....
        /*00b4*/ 	.word	0x00001c40


	//   ....[8]....
        /*00b8*/ 	.word	0x00002a20


	//   ....[9]....
        /*00bc*/ 	.word	0x00002c30


	//   ....[10]....
        /*00c0*/ 	.word	0x00002c60


	//   ....[11]....
        /*00c4*/ 	.word	0x000035a0


	//   ....[12]....
        /*00c8*/ 	.word	0x000037d0


	//----- nvinfo : EIATTR_VRC_CTA_INIT_COUNT
	.align		4
.L_43:
        /*00cc*/ 	.byte	0x02, 0x4a
        /*00ce*/ 	.byte	0x80
	.zero		1


	//----- nvinfo : EIATTR_SYSCALL_OFFSETS
	.align		4
        /*00d0*/ 	.byte	0x04, 0x46
        /*00d2*/ 	.short	(.L_45 - .L_44)


	//   ....[0]....
.L_44:
        /*00d4*/ 	.word	0x00004c30


	//   ....[1]....
        /*00d8*/ 	.word	0x00004d70


	//   ....[2]....
        /*00dc*/ 	.word	0x000054d0


	//----- nvinfo : EIATTR_MBARRIER_INSTR_OFFSETS
	.align		4
.L_45:
        /*00e0*/ 	.byte	0x04, 0x39
        /*00e2*/ 	.short	(.L_47 - .L_46)


	//   ....[0]....
.L_46:
        /*00e4*/ 	.word	0x000005b0
        /*00e8*/ 	.word	0x000000ff
        /*00ec*/ 	.word	0x00000000
        /*00f0*/ 	.short	0x0100
        /*00f2*/ 	.byte	0x05
	.zero		1


	//   ....[1]....
        /*00f4*/ 	.word	0x000005c0
        /*00f8*/ 	.word	0x000000ff
        /*00fc*/ 	.word	0x00000020
        /*0100*/ 	.short	0x0100
        /*0102*/ 	.byte	0x05
	.zero		1


	//   ....[2]....
        /*0104*/ 	.word	0x000005d0
        /*0108*/ 	.word	0x000000ff
        /*010c*/ 	.word	0x00000008
        /*0110*/ 	.short	0x0100
        /*0112*/ 	.byte	0x05
	.zero		1


	//   ....[3]....
        /*0114*/ 	.word	0x000005e0
        /*0118*/ 	.word	0x000000ff
        /*011c*/ 	.word	0x00000028
        /*0120*/ 	.short	0x0100
        /*0122*/ 	.byte	0x05
	.zero		1


	//   ....[4]....
        /*0124*/ 	.word	0x000005f0
        /*0128*/ 	.word	0x000000ff
        /*012c*/ 	.word	0x00000010
        /*0130*/ 	.short	0x0100
        /*0132*/ 	.byte	0x05
	.zero		1


	//   ....[5]....
        /*0134*/ 	.word	0x00000600
        /*0138*/ 	.word	0x000000ff
        /*013c*/ 	.word	0x00000030
        /*0140*/ 	.short	0x0100
        /*0142*/ 	.byte	0x05
	.zero		1


	//   ....[6]....
        /*0144*/ 	.word	0x00000610
        /*0148*/ 	.word	0x000000ff
        /*014c*/ 	.word	0x00000018
        /*0150*/ 	.short	0x0100
        /*0152*/ 	.byte	0x05
	.zero		1


	//   ....[7]....
        /*0154*/ 	.word	0x00000620
        /*0158*/ 	.word	0x000000ff
        /*015c*/ 	.word	0x00000038
        /*0160*/ 	.short	0x0100
        /*0162*/ 	.byte	0x05
	.zero		1


	//   ....[8]....
        /*0164*/ 	.word	0x00000750
        /*0168*/ 	.word	0x000000ff
        /*016c*/ 	.word	0x00000040
        /*0170*/ 	.short	0x0100
        /*0172*/ 	.byte	0x06
	.zero		1


	//   ....[9]....
        /*0174*/ 	.word	0x00000760
        /*0178*/ 	.word	0x000000ff
        /*017c*/ 	.word	0x00000048
        /*0180*/ 	.short	0x0100
        /*0182*/ 	.byte	0x06
	.zero		1


	//   ....[10]....
        /*0184*/ 	.word	0x00000850
        /*0188*/ 	.word	0x000000ff
        /*018c*/ 	.word	0x00000050
        /*0190*/ 	.short	0x0100
        /*0192*/ 	.byte	0x05
	.zero		1


	//   ....[11]....
        /*0194*/ 	.word	0x00000860
        /*0198*/ 	.word	0x000000ff
        /*019c*/ 	.word	0x00000058
        /*01a0*/ 	.short	0x0100
        /*01a2*/ 	.byte	0x05
	.zero		1


	//   ....[12]....
        /*01a4*/ 	.word	0x000009a0
        /*01a8*/ 	.word	0x000000ff
        /*01ac*/ 	.word	0x00000060
        /*01b0*/ 	.short	0x0100
        /*01b2*/ 	.byte	0x05
	.zero		1


	//   ....[13]....
        /*01b4*/ 	.word	0x000009b0
        /*01b8*/ 	.word	0x000000ff
        /*01bc*/ 	.word	0x00000070
        /*01c0*/ 	.short	0x0100
        /*01c2*/ 	.byte	0x05
	.zero		1


	//   ....[14]....
        /*01c4*/ 	.word	0x000009c0
        /*01c8*/ 	.word	0x000000ff
        /*01cc*/ 	.word	0x00000068
        /*01d0*/ 	.short	0x0100
        /*01d2*/ 	.byte	0x05
	.zero		1


	//   ....[15]....
        /*01d4*/ 	.word	0x000009d0
        /*01d8*/ 	.word	0x000000ff
        /*01dc*/ 	.word	0x00000078
        /*01e0*/ 	.short	0x0100
        /*01e2*/ 	.byte	0x05
	.zero		1


	//   ....[16]....
        /*01e4*/ 	.word	0x00000b00
        /*01e8*/ 	.word	0x000000ff
        /*01ec*/ 	.word	0x00000080
        /*01f0*/ 	.short	0x0100
        /*01f2*/ 	.byte	0x06
	.zero		1


	//   ....[17]....
        /*01f4*/ 	.word	0x00000b10
        /*01f8*/ 	.word	0x000000ff
        /*01fc*/ 	.word	0x000000a0
        /*0200*/ 	.short	0x0100
        /*0202*/ 	.byte	0x06
	.zero		1


	//   ....[18]....
        /*0204*/ 	.word	0x00000b20
        /*0208*/ 	.word	0x000000ff
        /*020c*/ 	.word	0x00000088
        /*0210*/ 	.short	0x0100
        /*0212*/ 	.byte	0x06
	.zero		1


	//   ....[19]....
        /*0214*/ 	.word	0x00000b30
        /*0218*/ 	.word	0x000000ff
        /*021c*/ 	.word	0x000000a8
        /*0220*/ 	.short	0x0100
        /*0222*/ 	.byte	0x06
	.zero		1


	//   ....[20]....
        /*0224*/ 	.word	0x00000b40
        /*0228*/ 	.word	0x000000ff
        /*022c*/ 	.word	0x00000090
        /*0230*/ 	.short	0x0100
        /*0232*/ 	.byte	0x06
	.zero		1


	//   ....[21]....
        /*0234*/ 	.word	0x00000b50
        /*0238*/ 	.word	0x000000ff
        /*023c*/ 	.word	0x000000b0
        /*0240*/ 	.short	0x0100
        /*0242*/ 	.byte	0x06
	.zero		1


	//   ....[22]....
        /*0244*/ 	.word	0x00000b60
        /*0248*/ 	.word	0x000000ff
        /*024c*/ 	.word	0x00000098
        /*0250*/ 	.short	0x0100
        /*0252*/ 	.byte	0x06
	.zero		1


	//   ....[23]....
        /*0254*/ 	.word	0x00000b70
        /*0258*/ 	.word	0x000000ff
        /*025c*/ 	.word	0x000000b8
        /*0260*/ 	.short	0x0100
        /*0262*/ 	.byte	0x06
	.zero		1


	//   ....[24]....
        /*0264*/ 	.word	0x00000c60
        /*0268*/ 	.word	0x000000ff
        /*026c*/ 	.word	0x000000c0
        /*0270*/ 	.short	0x0100
        /*0272*/ 	.byte	0x05
	.zero		1


	//   ....[25]....
        /*0274*/ 	.word	0x00000c70
        /*0278*/ 	.word	0x000000ff
        /*027c*/ 	.word	0x000000d0
        /*0280*/ 	.short	0x0100
        /*0282*/ 	.byte	0x05
	.zero		1


	//   ....[26]....
        /*0284*/ 	.word	0x00000c80
        /*0288*/ 	.word	0x000000ff
        /*028c*/ 	.word	0x000000c8
        /*0290*/ 	.short	0x0100
        /*0292*/ 	.byte	0x05
	.zero		1


	//   ....[27]....
        /*0294*/ 	.word	0x00000c90
        /*0298*/ 	.word	0x000000ff
        /*029c*/ 	.word	0x000000d8
        /*02a0*/ 	.short	0x0100
        /*02a2*/ 	.byte	0x05
	.zero		1


	//   ....[28]....
        /*02a4*/ 	.word	0x00001560
        /*02a8*/ 	.word	0x00000003
        /*02ac*/ 	.word	0x000000d0
        /*02b0*/ 	.short	0x010a
        /*02b2*/ 	.byte	0xff
	.zero		1


	//   ....[29]....
        /*02b4*/ 	.word	0x00001590
        /*02b8*/ 	.word	0x00000003
        /*02bc*/ 	.word	0x000000c0
        /*02c0*/ 	.short	0x0101
        /*02c2*/ 	.byte	0xff
	.zero		1


	//   ....[30]....
        /*02c4*/ 	.word	0x00001660
        /*02c8*/ 	.word	0x000000ff
        /*02cc*/ 	.word	0x00000020
        /*02d0*/ 	.short	0x010a
        /*02d2*/ 	.byte	0x08
	.zero		1


	//   ....[31]....
        /*02d4*/ 	.word	0x00001700
        /*02d8*/ 	.word	0x000000ff
        /*02dc*/ 	.word	0x00000020
        /*02e0*/ 	.short	0x010a
        /*02e2*/ 	.byte	0x21
	.zero		1


	//   ....[32]....
        /*02e4*/ 	.word	0x00001860
        /*02e8*/ 	.word	0x000000ff
        /*02ec*/ 	.word	0x00000020
        /*02f0*/ 	.short	0x010a
        /*02f2*/ 	.byte	0x08
	.zero		1


	//   ....[33]....
        /*02f4*/ 	.word	0x00001950
        /*02f8*/ 	.word	0x000000ff
        /*02fc*/ 	.word	0x00000058
        /*0300*/ 	.short	0x0101
        /*0302*/ 	.byte	0x04
	.zero		1


	//   ....[34]....
        /*0304*/ 	.word	0x00001970
        /*0308*/ 	.word	0x000000ff
        /*030c*/ 	.word	0x00000020
        /*0310*/ 	.short	0x010a
        /*0312*/ 	.byte	0x08
	.zero		1


	//   ....[35]....
        /*0314*/ 	.word	0x000019f0
        /*0318*/ 	.word	0x000000ff
        /*031c*/ 	.word	0x00000020
        /*0320*/ 	.short	0x010a
        /*0322*/ 	.byte	0x11
	.zero		1


	//   ....[36]....
        /*0324*/ 	.word	0x00001b50
        /*0328*/ 	.word	0x000000ff
        /*032c*/ 	.word	0x00000020
        /*0330*/ 	.short	0x010a
        /*0332*/ 	.byte	0x08
	.zero		1


	//   ....[37]....
        /*0334*/ 	.word	0x00001c70
        /*0338*/ 	.word	0x00000002
        /*033c*/ 	.word	0x00000060
        /*0340*/ 	.short	0x010a
        /*0342*/ 	.byte	0xff
	.zero		1


	//   ....[38]....
        /*0344*/ 	.word	0x00001d30
        /*0348*/ 	.word	0x00000002
        /*034c*/ 	.word	0x00000000
        /*0350*/ 	.short	0x0101
        /*0352*/ 	.byte	0xff
	.zero		1


	//   ....[39]....
        /*0354*/ 	.word	0x00002290
        /*0358*/ 	.word	0x000000ff
        /*035c*/ 	.word	0x00000000
        /*0360*/ 	.short	0x010a
        /*0362*/ 	.byte	0x05
	.zero		1


	//   ....[40]....
        /*0364*/ 	.word	0x00002320
        /*0368*/ 	.word	0x000000ff
        /*036c*/ 	.word	0x00000000
        /*0370*/ 	.short	0x010a
        /*0372*/ 	.byte	0x05
	.zero		1


	//   ....[41]....
        /*0374*/ 	.word	0x000023b0
        /*0378*/ 	.word	0x000000ff
        /*037c*/ 	.word	0x00000000
        /*0380*/ 	.short	0x010a
        /*0382*/ 	.byte	0x05
	.zero		1


	//   ....[42]....
        /*0384*/ 	.word	0x00002450
        /*0388*/ 	.word	0x00000000
        /*038c*/ 	.word	0x00000000
        /*0390*/ 	.short	0x010a
        /*0392*/ 	.byte	0xff
	.zero		1


	//   ....[43]....
        /*0394*/ 	.word	0x00002570
        /*0398*/ 	.word	0x00000000
        /*039c*/ 	.word	0x000000c0
        /*03a0*/ 	.short	0x010a
        /*03a2*/ 	.byte	0xff
	.zero		1


	//   ....[44]....
        /*03a4*/ 	.word	0x000025d0
        /*03a8*/ 	.word	0x00000004
        /*03ac*/ 	.word	0x00000000
        /*03b0*/ 	.short	0x0101
        /*03b2*/ 	.byte	0xff
	.zero		1


	//   ....[45]....
        /*03b4*/ 	.word	0x000025f0
        /*03b8*/ 	.word	0x000000ff
        /*03bc*/ 	.word	0x00000070
        /*03c0*/ 	.short	0x010a
        /*03c2*/ 	.byte	0x05
	.zero		1


	//   ....[46]....
        /*03c4*/ 	.word	0x00002710
        /*03c8*/ 	.word	0x00000000
        /*03cc*/ 	.word	0x00000060
        /*03d0*/ 	.short	0x010a
        /*03d2*/ 	.byte	0xff
	.zero		1


	//   ....[47]....
        /*03d4*/ 	.word	0x00002820
        /*03d8*/ 	.word	0x00000000
        /*03dc*/ 	.word	0x00000000
        /*03e0*/ 	.short	0x0101
        /*03e2*/ 	.byte	0xff
	.zero		1


	//   ....[48]....
        /*03e4*/ 	.word	0x000028b0
        /*03e8*/ 	.word	0x000000ff
        /*03ec*/ 	.word	0x00000070
        /*03f0*/ 	.short	0x0106
        /*03f2*/ 	.byte	0x05
	.zero		1


	//   ....[49]....
        /*03f4*/ 	.word	0x000028d0
        /*03f8*/ 	.word	0x000000ff
        /*03fc*/ 	.word	0x00000070
        /*0400*/ 	.short	0x010a
        /*0402*/ 	.byte	0x05
	.zero		1


	//   ....[50]....
        /*0404*/ 	.word	0x00002960
        /*0408*/ 	.word	0x000000ff
        /*040c*/ 	.word	0x00000070
        /*0410*/ 	.short	0x0106
        /*0412*/ 	.byte	0x04
	.zero		1


	//   ....[51]....
        /*0414*/ 	.word	0x000029a0
        /*0418*/ 	.word	0x00000000
        /*041c*/ 	.word	0x00000070
        /*0420*/ 	.short	0x010a
        /*0422*/ 	.byte	0xff
	.zero		1


	//   ....[52]....
        /*0424*/ 	.word	0x00002e80
        /*0428*/ 	.word	0x00000000
        /*042c*/ 	.word	0x00000060
        /*0430*/ 	.short	0x010a
        /*0432*/ 	.byte	0xff
	.zero		1


	//   ....[53]....
        /*0434*/ 	.word	0x00002f80
        /*0438*/ 	.word	0x00000003
        /*043c*/ 	.word	0x00000000
        /*0440*/ 	.short	0x0101
        /*0442*/ 	.byte	0xff
	.zero		1


	//   ....[54]....
        /*0444*/ 	.word	0x00002f90
        /*0448*/ 	.word	0x000000ff
        /*044c*/ 	.word	0x00000000
        /*0450*/ 	.short	0x010a
        /*0452*/ 	.byte	0x04
	.zero		1


	//   ....[55]....
        /*0454*/ 	.word	0x00002fb0
        /*0458*/ 	.word	0x000000ff
        /*045c*/ 	.word	0x000000a0
        /*0460*/ 	.short	0x010a
        /*0462*/ 	.byte	0x09
	.zero		1


	//   ....[56]....
        /*0464*/ 	.word	0x000030f0
        /*0468*/ 	.word	0x000000ff
        /*046c*/ 	.word	0x00000000
        /*0470*/ 	.short	0x010a
        /*0472*/ 	.byte	0x07
	.zero		1


	//   ....[57]....
        /*0474*/ 	.word	0x00003220
        /*0478*/ 	.word	0x000000ff
        /*047c*/ 	.word	0x00000000
        /*0480*/ 	.short	0x010a
        /*0482*/ 	.byte	0x04
	.zero		1


	//   ....[58]....
        /*0484*/ 	.word	0x000033d0
        /*0488*/ 	.word	0x000000ff
        /*048c*/ 	.word	0x00000000
        /*0490*/ 	.short	0x010a
        /*0492*/ 	.byte	0x05
	.zero		1


	//   ....[59]....
        /*0494*/ 	.word	0x00003460
        /*0498*/ 	.word	0x000000ff
        /*049c*/ 	.word	0x00000000
        /*04a0*/ 	.short	0x010a
        /*04a2*/ 	.byte	0x05
	.zero		1


	//   ....[60]....
        /*04a4*/ 	.word	0x000034f0
        /*04a8*/ 	.word	0x000000ff
        /*04ac*/ 	.word	0x00000000
        /*04b0*/ 	.short	0x010a
        /*04b2*/ 	.byte	0x05
	.zero		1


	//   ....[61]....
        /*04b4*/ 	.word	0x00003580
        /*04b8*/ 	.word	0x000000ff
        /*04bc*/ 	.word	0x00000000
        /*04c0*/ 	.short	0x010a
        /*04c2*/ 	.byte	0x07
	.zero		1


	//   ....[62]....
        /*04c4*/ 	.word	0x000039c0
        /*04c8*/ 	.word	0x00000000
        /*04cc*/ 	.word	0x00000060
        /*04d0*/ 	.short	0x010a
        /*04d2*/ 	.byte	0xff
	.zero		1


	//   ....[63]....
        /*04d4*/ 	.word	0x00003ab0
        /*04d8*/ 	.word	0x00000000
        /*04dc*/ 	.word	0x00000000
        /*04e0*/ 	.short	0x0101
        /*04e2*/ 	.byte	0xff
	.zero		1


	//   ....[64]....
        /*04e4*/ 	.word	0x00003dd0
        /*04e8*/ 	.word	0x000000ff
        /*04ec*/ 	.word	0x00000058
        /*04f0*/ 	.short	0x010a
        /*04f2*/ 	.byte	0x06
	.zero		1


	//   ....[65]....
        /*04f4*/ 	.word	0x00003f50
        /*04f8*/ 	.word	0x000000ff
        /*04fc*/ 	.word	0x00000048
        /*0500*/ 	.short	0x010a
        /*0502*/ 	.byte	0x06
	.zero		1


	//   ....[66]....
        /*0504*/ 	.word	0x00004280
        /*0508*/ 	.word	0x000000ff
        /*050c*/ 	.word	0x00000040
        /*0510*/ 	.short	0x010b
        /*0512*/ 	.byte	0x06
	.zero		1


	//   ....[67]....
        /*0514*/ 	.word	0x000042a0
        /*0518*/ 	.word	0x000000ff
        /*051c*/ 	.word	0x00000000
        /*0520*/ 	.short	0x0101
        /*0522*/ 	.byte	0x25
	.zero		1


	//   ....[68]....
        /*0524*/ 	.word	0x000042e0
        /*0528*/ 	.word	0x00000000
        /*052c*/ 	.word	0x00000048
        /*0530*/ 	.short	0x010a
        /*0532*/ 	.byte	0xff
	.zero		1


	//   ....[69]....
        /*0534*/ 	.word	0x00004640
        /*0538*/ 	.word	0x00000000
        /*053c*/ 	.word	0x00000060
        /*0540*/ 	.short	0x010a
        /*0542*/ 	.byte	0xff
	.zero		1


	//   ....[70]....
        /*0544*/ 	.word	0x00004750
        /*0548*/ 	.word	0x00000000
        /*054c*/ 	.word	0x00000000
        /*0550*/ 	.short	0x0101
        /*0552*/ 	.byte	0xff
	.zero		1


	//   ....[71]....
        /*0554*/ 	.word	0x00005100
        /*0558*/ 	.word	0x000000ff
        /*055c*/ 	.word	0x00000040
        /*0560*/ 	.short	0x010a
        /*0562*/ 	.byte	0x2b
	.zero		1


	//   ....[72]....
        /*0564*/ 	.word	0x00005120
        /*0568*/ 	.word	0x0000005c
        /*056c*/ 	.word	0x00000080
        /*0570*/ 	.short	0x010a
        /*0572*/ 	.byte	0xff
	.zero		1


	//   ....[73]....
        /*0574*/ 	.word	0x00005270
        /*0578*/ 	.word	0x000000ff
        /*057c*/ 	.word	0x00000040
        /*0580*/ 	.short	0x010a
        /*0582*/ 	.byte	0x2b
	.zero		1


	//   ....[74]....
        /*0584*/ 	.word	0x00005350
        /*0588*/ 	.word	0x000000ff
        /*058c*/ 	.word	0x00000000
        /*0590*/ 	.short	0x0101
        /*0592*/ 	.byte	0x04
	.zero		1


	//   ....[75]....
        /*0594*/ 	.word	0x000053b0
        /*0598*/ 	.word	0x0000005c
        /*059c*/ 	.word	0x00000080
        /*05a0*/ 	.short	0x010a
        /*05a2*/ 	.byte	0xff
	.zero		1


	//   ....[76]....
        /*05a4*/ 	.word	0x00005710
        /*05a8*/ 	.word	0x000000ff
        /*05ac*/ 	.word	0x00000000
        /*05b0*/ 	.short	0x0101
        /*05b2*/ 	.byte	0x05
	.zero		1


	//   ....[77]....
        /*05b4*/ 	.word	0x00006080
        /*05b8*/ 	.word	0x00000003
        /*05bc*/ 	.word	0x000000d0
        /*05c0*/ 	.short	0x010a
        /*05c2*/ 	.byte	0xff
	.zero		1


	//   ....[78]....
        /*05c4*/ 	.word	0x000060e0
        /*05c8*/ 	.word	0x00000002
        /*05cc*/ 	.word	0x00000020
        /*05d0*/ 	.short	0x010a
        /*05d2*/ 	.byte	0xff
	.zero		1


	//   ....[79]....
        /*05d4*/ 	.word	0x00006140
        /*05d8*/ 	.word	0x00000002
        /*05dc*/ 	.word	0x00000020
        /*05e0*/ 	.short	0x010a
        /*05e2*/ 	.byte	0xff
	.zero		1


	//   ....[80]....
        /*05e4*/ 	.word	0x00006190
        /*05e8*/ 	.word	0x00000002
        /*05ec*/ 	.word	0x00000060
        /*05f0*/ 	.short	0x010a
        /*05f2*/ 	.byte	0xff
	.zero		1


	//   ....[81]....
        /*05f4*/ 	.word	0x000061f0
        /*05f8*/ 	.word	0x00000000
        /*05fc*/ 	.word	0x00000000
        /*0600*/ 	.short	0x010a
        /*0602*/ 	.byte	0xff
	.zero		1


	//   ....[82]....
        /*0604*/ 	.word	0x00006250
        /*0608*/ 	.word	0x00000000
        /*060c*/ 	.word	0x00000000
        /*0610*/ 	.short	0x010a
        /*0612*/ 	.byte	0xff
	.zero		1


	//   ....[83]....
        /*0614*/ 	.word	0x000062b0
        /*0618*/ 	.word	0x00000000
        /*061c*/ 	.word	0x00000000
        /*0620*/ 	.short	0x010a
        /*0622*/ 	.byte	0xff
	.zero		1


	//   ....[84]....
        /*0624*/ 	.word	0x00006300
        /*0628*/ 	.word	0x00000000
        /*062c*/ 	.word	0x000000c0
        /*0630*/ 	.short	0x010a
        /*0632*/ 	.byte	0xff
	.zero		1


	//   ....[85]....
        /*0634*/ 	.word	0x00006360
        /*0638*/ 	.word	0x00000000
        /*063c*/ 	.word	0x00000070
        /*0640*/ 	.short	0x010a
        /*0642*/ 	.byte	0xff
	.zero		1


	//   ....[86]....
        /*0644*/ 	.word	0x000063b0
        /*0648*/ 	.word	0x00000000
        /*064c*/ 	.word	0x00000060
        /*0650*/ 	.short	0x010a
        /*0652*/ 	.byte	0xff
	.zero		1


	//   ....[87]....
        /*0654*/ 	.word	0x00006410
        /*0658*/ 	.word	0x00000000
        /*065c*/ 	.word	0x00000070
        /*0660*/ 	.short	0x010a
        /*0662*/ 	.byte	0xff
	.zero		1


	//   ....[88]....
        /*0664*/ 	.word	0x00006460
        /*0668*/ 	.word	0x00000000
        /*066c*/ 	.word	0x00000060
        /*0670*/ 	.short	0x010a
        /*0672*/ 	.byte	0xff
	.zero		1


	//   ....[89]....
        /*0674*/ 	.word	0x000064c0
        /*0678*/ 	.word	0x00000003
        /*067c*/ 	.word	0x000000a0
        /*0680*/ 	.short	0x010a
        /*0682*/ 	.byte	0xff
	.zero		1


	//   ....[90]....
        /*0684*/ 	.word	0x00006520
        /*0688*/ 	.word	0x00000000
        /*068c*/ 	.word	0x00000000
        /*0690*/ 	.short	0x010a
        /*0692*/ 	.byte	0xff
	.zero		1


	//   ....[91]....
        /*0694*/ 	.word	0x00006580
        /*0698*/ 	.word	0x00000000
        /*069c*/ 	.word	0x00000000
        /*06a0*/ 	.short	0x010a
        /*06a2*/ 	.byte	0xff
	.zero		1


	//   ....[92]....
        /*06a4*/ 	.word	0x000065e0
        /*06a8*/ 	.word	0x00000000
        /*06ac*/ 	.word	0x00000000
        /*06b0*/ 	.short	0x010a
        /*06b2*/ 	.byte	0xff
	.zero		1


	//   ....[93]....
        /*06b4*/ 	.word	0x00006640
        /*06b8*/ 	.word	0x00000000
        /*06bc*/ 	.word	0x00000000
        /*06c0*/ 	.short	0x010a
        /*06c2*/ 	.byte	0xff
	.zero		1


	//   ....[94]....
        /*06c4*/ 	.word	0x000066a0
        /*06c8*/ 	.word	0x00000000
        /*06cc*/ 	.word	0x00000000
        /*06d0*/ 	.short	0x010a
        /*06d2*/ 	.byte	0xff
	.zero		1


	//   ....[95]....
        /*06d4*/ 	.word	0x000066f0
        /*06d8*/ 	.word	0x00000000
        /*06dc*/ 	.word	0x00000060
        /*06e0*/ 	.short	0x010a
        /*06e2*/ 	.byte	0xff
	.zero		1


	//   ....[96]....
        /*06e4*/ 	.word	0x00006750
        /*06e8*/ 	.word	0x00000000
        /*06ec*/ 	.word	0x00000058
        /*06f0*/ 	.short	0x010a
        /*06f2*/ 	.byte	0xff
	.zero		1


	//   ....[97]....
        /*06f4*/ 	.word	0x000067b0
        /*06f8*/ 	.word	0x00000003
        /*06fc*/ 	.word	0x00000048
        /*0700*/ 	.short	0x010a
        /*0702*/ 	.byte	0xff
	.zero		1


	//   ....[98]....
        /*0704*/ 	.word	0x00006800
        /*0708*/ 	.word	0x00000000
        /*070c*/ 	.word	0x00000060
        /*0710*/ 	.short	0x010a
        /*0712*/ 	.byte	0xff
	.zero		1


	//   ....[99]....
        /*0714*/ 	.word	0x00006860
        /*0718*/ 	.word	0x00000000
        /*071c*/ 	.word	0x00000040
        /*0720*/ 	.short	0x010a
        /*0722*/ 	.byte	0xff
	.zero		1


	//   ....[100]....
        /*0724*/ 	.word	0x000068b0
        /*0728*/ 	.word	0x0000005c
        /*072c*/ 	.word	0x00000080
        /*0730*/ 	.short	0x010a
        /*0732*/ 	.byte	0xff
	.zero		1


	//----- nvinfo : EIATTR_NUM_MBARRIERS
	.align		4
.L_47:
        /*0734*/ 	.byte	0x03, 0x38
        /*0736*/ 	.short	0x001c


	//----- nvinfo : EIATTR_EXIT_INSTR_OFFSETS
	.align		4
        /*0738*/ 	.byte	0x04, 0x1c
        /*073a*/ 	.short	(.L_49 - .L_48)


	//   ....[0]....
.L_48:
        /*073c*/ 	.word	0x00002480


	//   ....[1]....
        /*0740*/ 	.word	0x00002970


	//   ....[2]....
        /*0744*/ 	.word	0x000029d0


	//   ....[3]....
        /*0748*/ 	.word	0x000037e0


	//   ....[4]....
        /*074c*/ 	.word	0x00004310


	//   ....[5]....
        /*0750*/ 	.word	0x00004350


	//   ....[6]....
        /*0754*/ 	.word	0x00006070


	//----- nvinfo : EIATTR_MAX_THREADS
	.align		4
.L_49:
        /*0758*/ 	.byte	0x04, 0x05
        /*075a*/ 	.short	(.L_51 - .L_50)
.L_50:
        /*075c*/ 	.word	0x00000100
        /*0760*/ 	.word	0x00000001
        /*0764*/ 	.word	0x00000001


	//----- nvinfo : EIATTR_CRS_STACK_SIZE
	.align		4
.L_51:
        /*0768*/ 	.byte	0x04, 0x1e
        /*076a*/ 	.short	(.L_53 - .L_52)
.L_52:
        /*076c*/ 	.word	0x00000000


	//----- nvinfo : EIATTR_CBANK_PARAM_SIZE
	.align		4
.L_53:
        /*0770*/ 	.byte	0x03, 0x19
        /*0772*/ 	.short	0x0800


	//----- nvinfo : EIATTR_PARAM_CBANK
	.align		4
        /*0774*/ 	.byte	0x04, 0x0a
        /*0776*/ 	.short	(.L_55 - .L_54)
	.align		4
.L_54:
        /*0778*/ 	.word	index@(.nv.constant0._ZN7cutlass13device_kernelINS_4gemm6kernel13GemmUniversalIN4cute5tupleIJiiiiEEENS1_10collective13CollectiveMmaINS1_35MainloopSm100TmaUmmaWarpSpecializedILi4ELi2ELi4ENS5_IJNS4_1CILi1EEESB_SB_EEEEENS5_IJNSA_ILi64EEESE_NSA_ILi32EEEEEEaNS5_IJlSB_lEEEaSH_NS4_8TiledMMAINS4_8MMA_AtomIJNS4_15SM100_MMA_S8_SSIaaiLi64ELi64ELNS4_4UMMA5MajorE0ELSM_0ELNSL_8SaturateE0EEEEEENS4_6LayoutISC_NS5_IJNSA_ILi0EEESR_SR_EEEEENS5_IJNS4_10UnderscoreESU_SU_EEEEENS4_13SM90_TMA_LOADENS4_14ComposedLayoutINS4_7SwizzleILi1ELi4ELi3EEENS4_18smem_ptr_flag_bitsILi8EEENSQ_INS5_IJNSA_ILi8EEESF_EEENS5_IJSF_SB_EEEEEEEvNS4_8identityESX_S17_vS18_EENS_8epilogue10collective18CollectiveEpilogueINS1A_23Sm100TmaWarpSpecializedILi1ELi1ELi32ELb0ELb0EEEJSG_NS5_IJNSQ_ISE_SB_EES1F_EEEaSH_aSH_NS1A_6fusion15FusionCallbacksIS1E_NS1H_17LinearCombinationIaiaiLNS_15FloatRoundStyleE2EEESG_S1G_JEEENS4_5SM1004TMEM4LOAD26SM100_TMEM_LOAD_16dp32b32xESX_NSY_INSZ_ILi2ELi4ELi3EEES12_NSQ_INS5_IJS13_SE_EEENS5_IJSE_SB_EEEEEEENS4_39AutoVectorizingCopyWithAssumedAlignmentILi128EEENS4_14SM90_TMA_STOREES1V_S1X_S1X_EEEvvEEEEvNT_6ParamsE)
        /*077c*/ 	.short	0x0380
        /*077e*/ 	.short	0x0800


	//----- nvinfo : EIATTR_SW_WAR
	.align		4
.L_55:
        /*0780*/ 	.byte	0x04, 0x36
        /*0782*/ 	.short	(.L_57 - .L_56)
.L_56:
        /*0784*/ 	.word	0x00000008
.L_57:


//--------------------- .nv.callgraph             --------------------------
	.section	.nv.callgraph,"",@"SHT_CUDA_CALLGRAPH"
	.align	4
	.sectionentsize	8
	.align		4
        /*0000*/ 	.word	0x00000000
	.align		4
        /*0004*/ 	.word	0xffffffff
	.align		4
        /*0008*/ 	.word	index@(_ZN7cutlass13device_kernelINS_4gemm6kernel13GemmUniversalIN4cute5tupleIJiiiiEEENS1_10collective13CollectiveMmaINS1_35MainloopSm100TmaUmmaWarpSpecializedILi4ELi2ELi4ENS5_IJNS4_1CILi1EEESB_SB_EEEEENS5_IJNSA_ILi64EEESE_NSA_ILi32EEEEEEaNS5_IJlSB_lEEEaSH_NS4_8TiledMMAINS4_8MMA_AtomIJNS4_15SM100_MMA_S8_SSIaaiLi64ELi64ELNS4_4UMMA5MajorE0ELSM_0ELNSL_8SaturateE0EEEEEENS4_6LayoutISC_NS5_IJNSA_ILi0EEESR_SR_EEEEENS5_IJNS4_10UnderscoreESU_SU_EEEEENS4_13SM90_TMA_LOADENS4_14ComposedLayoutINS4_7SwizzleILi1ELi4ELi3EEENS4_18smem_ptr_flag_bitsILi8EEENSQ_INS5_IJNSA_ILi8EEESF_EEENS5_IJSF_SB_EEEEEEEvNS4_8identityESX_S17_vS18_EENS_8epilogue10collective18CollectiveEpilogueINS1A_23Sm100TmaWarpSpecializedILi1ELi1ELi32ELb0ELb0EEEJSG_NS5_IJNSQ_ISE_SB_EES1F_EEEaSH_aSH_NS1A_6fusion15FusionCallbacksIS1E_NS1H_17LinearCombinationIaiaiLNS_15FloatRoundStyleE2EEESG_S1G_JEEENS4_5SM1004TMEM4LOAD26SM100_TMEM_LOAD_16dp32b32xESX_NSY_INSZ_ILi2ELi4ELi3EEES12_NSQ_INS5_IJS13_SE_EEENS5_IJSE_SB_EEEEEEENS4_39AutoVectorizingCopyWithAssumedAlignmentILi128EEENS4_14SM90_TMA_STOREES1V_S1X_S1X_EEEvvEEEEvNT_6ParamsE)
	.align		4
        /*000c*/ 	.word	index@(__assertfail)
	.align		4
        /*0010*/ 	.word	0x00000000
	.align		4
        /*0014*/ 	.word	0xfffffffe
	.align		4
        /*0018*/ 	.word	0x00000000
	.align		4
        /*001c*/ 	.word	0xfffffffd
	.align		4
        /*0020*/ 	.word	0x00000000
	.align		4
        /*0024*/ 	.word	0xfffffffc


//--------------------- .nv.constant4             --------------------------
	.section	.nv.constant4,"a",@progbits
	.align	8
	.align		8
.nv.constant4:
        /*0000*/ 	.dword	__assertfail
	.align		8
        /*0008*/ 	.dword	__unnamed_1
	.align		8
        /*0010*/ 	.dword	__unnamed_2
	.align		8
        /*0018*/ 	.dword	_ZN39_INTERNAL_e6827658_4_k_cu_3a93a7a5_93774cuda3std3__45__cpo5beginE
	.align		8
        /*0020*/ 	.dword	_ZN39_INTERNAL_e6827658_4_k_cu_3a93a7a5_93774cuda3std3__45__cpo3endE
	.align		8
        /*0028*/ 	.dword	_ZN39_INTERNAL_e6827658_4_k_cu_3a93a7a5_93774cuda3std3__45__cpo6cbeginE
	.align		8
        /*0030*/ 	.dword	_ZN39_INTERNAL_e6827658_4_k_cu_3a93a7a5_93774cuda3std3__45__cpo4cendE
	.align		8
        /*0038*/ 	.dword	_ZN39_INTERNAL_e6827658_4_k_cu_3a93a7a5_93774cuda3std3__441_GLOBAL__N__e6827658_4_k_cu_3a93a7a5_93776ignoreE
	.align		8
        /*0040*/ 	.dword	_ZN39_INTERNAL_e6827658_4_k_cu_3a93a7a5_93774cuda3std3__419piecewise_constructE
	.align		8
        /*0048*/ 	.dword	_ZN39_INTERNAL_e6827658_4_k_cu_3a93a7a5_93774cuda3std3__48in_placeE
	.align		8
        /*0050*/ 	.dword	_ZN39_INTERNAL_e6827658_4_k_cu_3a93a7a5_93774cuda3std6ranges3__45__cpo4swapE
	.align		8
        /*0058*/ 	.dword	_ZN39_INTERNAL_e6827658_4_k_cu_3a93a7a5_93774cuda3std6ranges3__45__cpo9iter_moveE
	.align		8
        /*0060*/ 	.dword	_ZN39_INTERNAL_e6827658_4_k_cu_3a93a7a5_93774cute7productE
	.align		8
        /*0068*/ 	.dword	_ZN39_INTERNAL_e6827658_4_k_cu_3a93a7a5_93774cute1_E
	.align		8
        /*0070*/ 	.dword	$str$25
	.align		8
        /*0078*/ 	.dword	$str$26
	.align		8
        /*0080*/ 	.dword	$str$27
	.align		8
        /*0088*/ 	.dword	$str$28


//--------------------- .text._ZN7cutlass13device_kernelINS_4gemm6kernel13GemmUniversalIN4cute5tupleIJiiiiEEENS1_10collective13CollectiveMmaINS1_35MainloopSm100TmaUmmaWarpSpecializedILi4ELi2ELi4ENS5_IJNS4_1CILi1EEESB_SB_EEEEENS5_IJNSA_ILi64EEESE_NSA_ILi32EEEEEEaNS5_IJlSB_lEEEaSH_NS4_8TiledMMAINS4_8MMA_AtomIJNS4_15SM100_MMA_S8_SSIaaiLi64ELi64ELNS4_4UMMA5MajorE0ELSM_0ELNSL_8SaturateE0EEEEEENS4_6LayoutISC_NS5_IJNSA_ILi0EEESR_SR_EEEEENS5_IJNS4_10UnderscoreESU_SU_EEEEENS4_13SM90_TMA_LOADENS4_14ComposedLayoutINS4_7SwizzleILi1ELi4ELi3EEENS4_18smem_ptr_flag_bitsILi8EEENSQ_INS5_IJNSA_ILi8EEESF_EEENS5_IJSF_SB_EEEEEEEvNS4_8identityESX_S17_vS18_EENS_8epilogue10collective18CollectiveEpilogueINS1A_23Sm100TmaWarpSpecializedILi1ELi1ELi32ELb0ELb0EEEJSG_NS5_IJNSQ_ISE_SB_EES1F_EEEaSH_aSH_NS1A_6fusion15FusionCallbacksIS1E_NS1H_17LinearCombinationIaiaiLNS_15FloatRoundStyleE2EEESG_S1G_JEEENS4_5SM1004TMEM4LOAD26SM100_TMEM_LOAD_16dp32b32xESX_NSY_INSZ_ILi2ELi4ELi3EEES12_NSQ_INS5_IJS13_SE_EEENS5_IJSE_SB_EEEEEEENS4_39AutoVectorizingCopyWithAssumedAlignmentILi128EEENS4_14SM90_TMA_STOREES1V_S1X_S1X_EEEvvEEEEvNT_6ParamsE --------------------------
	.section	.text._ZN7cutlass13device_kernelINS_4gemm6kernel13GemmUniversalIN4cute5tupleIJiiiiEEENS1_10collective13CollectiveMmaINS1_35MainloopSm100TmaUmmaWarpSpecializedILi4ELi2ELi4ENS5_IJNS4_1CILi1EEESB_SB_EEEEENS5_IJNSA_ILi64EEESE_NSA_ILi32EEEEEEaNS5_IJlSB_lEEEaSH_NS4_8TiledMMAINS4_8MMA_AtomIJNS4_15SM100_MMA_S8_SSIaaiLi64ELi64ELNS4_4UMMA5MajorE0ELSM_0ELNSL_8SaturateE0EEEEEENS4_6LayoutISC_NS5_IJNSA_ILi0EEESR_SR_EEEEENS5_IJNS4_10UnderscoreESU_SU_EEEEENS4_13SM90_TMA_LOADENS4_14ComposedLayoutINS4_7SwizzleILi1ELi4ELi3EEENS4_18smem_ptr_flag_bitsILi8EEENSQ_INS5_IJNSA_ILi8EEESF_EEENS5_IJSF_SB_EEEEEEEvNS4_8identityESX_S17_vS18_EENS_8epilogue10collective18CollectiveEpilogueINS1A_23Sm100TmaWarpSpecializedILi1ELi1ELi32ELb0ELb0EEEJSG_NS5_IJNSQ_ISE_SB_EES1F_EEEaSH_aSH_NS1A_6fusion15FusionCallbacksIS1E_NS1H_17LinearCombinationIaiaiLNS_15FloatRoundStyleE2EEESG_S1G_JEEENS4_5SM1004TMEM4LOAD26SM100_TMEM_LOAD_16dp32b32xESX_NSY_INSZ_ILi2ELi4ELi3EEES12_NSQ_INS5_IJS13_SE_EEENS5_IJSE_SB_EEEEEEENS4_39AutoVectorizingCopyWithAssumedAlignmentILi128EEENS4_14SM90_TMA_STOREES1V_S1X_S1X_EEEvvEEEEvNT_6ParamsE,"ax",@progbits
	.align	128
.text._ZN7cutlass13device_kernelINS_4gemm6kernel13GemmUniversalIN4cute5tupleIJiiiiEEENS1_10collective13CollectiveMmaINS1_35MainloopSm100TmaUmmaWarpSpecializedILi4ELi2ELi4ENS5_IJNS4_1CILi1EEESB_SB_EEEEENS5_IJNSA_ILi64EEESE_NSA_ILi32EEEEEEaNS5_IJlSB_lEEEaSH_NS4_8TiledMMAINS4_8MMA_AtomIJNS4_15SM100_MMA_S8_SSIaaiLi64ELi64ELNS4_4UMMA5MajorE0ELSM_0ELNSL_8SaturateE0EEEEEENS4_6LayoutISC_NS5_IJNSA_ILi0EEESR_SR_EEEEENS5_IJNS4_10UnderscoreESU_SU_EEEEENS4_13SM90_TMA_LOADENS4_14ComposedLayoutINS4_7SwizzleILi1ELi4ELi3EEENS4_18smem_ptr_flag_bitsILi8EEENSQ_INS5_IJNSA_ILi8EEESF_EEENS5_IJSF_SB_EEEEEEEvNS4_8identityESX_S17_vS18_EENS_8epilogue10collective18CollectiveEpilogueINS1A_23Sm100TmaWarpSpecializedILi1ELi1ELi32ELb0ELb0EEEJSG_NS5_IJNSQ_ISE_SB_EES1F_EEEaSH_aSH_NS1A_6fusion15FusionCallbacksIS1E_NS1H_17LinearCombinationIaiaiLNS_15FloatRoundStyleE2EEESG_S1G_JEEENS4_5SM1004TMEM4LOAD26SM100_TMEM_LOAD_16dp32b32xESX_NSY_INSZ_ILi2ELi4ELi3EEES12_NSQ_INS5_IJS13_SE_EEENS5_IJSE_SB_EEEEEEENS4_39AutoVectorizingCopyWithAssumedAlignmentILi128EEENS4_14SM90_TMA_STOREES1V_S1X_S1X_EEEvvEEEEvNT_6ParamsE:
        .type           _ZN7cutlass13device_kernelINS_4gemm6kernel13GemmUniversalIN4cute5tupleIJiiiiEEENS1_10collective13CollectiveMmaINS1_35MainloopSm100TmaUmmaWarpSpecializedILi4ELi2ELi4ENS5_IJNS4_1CILi1EEESB_SB_EEEEENS5_IJNSA_ILi64EEESE_NSA_ILi32EEEEEEaNS5_IJlSB_lEEEaSH_NS4_8TiledMMAINS4_8MMA_AtomIJNS4_15SM100_MMA_S8_SSIaaiLi64ELi64ELNS4_4UMMA5MajorE0ELSM_0ELNSL_8SaturateE0EEEEEENS4_6LayoutISC_NS5_IJNSA_ILi0EEESR_SR_EEEEENS5_IJNS4_10UnderscoreESU_SU_EEEEENS4_13SM90_TMA_LOADENS4_14ComposedLayoutINS4_7SwizzleILi1ELi4ELi3EEENS4_18smem_ptr_flag_bitsILi8EEENSQ_INS5_IJNSA_ILi8EEESF_EEENS5_IJSF_SB_EEEEEEEvNS4_8identityESX_S17_vS18_EENS_8epilogue10collective18CollectiveEpilogueINS1A_23Sm100TmaWarpSpecializedILi1ELi1ELi32ELb0ELb0EEEJSG_NS5_IJNSQ_ISE_SB_EES1F_EEEaSH_aSH_NS1A_6fusion15FusionCallbacksIS1E_NS1H_17LinearCombinationIaiaiLNS_15FloatRoundStyleE2EEESG_S1G_JEEENS4_5SM1004TMEM4LOAD26SM100_TMEM_LOAD_16dp32b32xESX_NSY_INSZ_ILi2ELi4ELi3EEES12_NSQ_INS5_IJS13_SE_EEENS5_IJSE_SB_EEEEEEENS4_39AutoVectorizingCopyWithAssumedAlignmentILi128EEENS4_14SM90_TMA_STOREES1V_S1X_S1X_EEEvvEEEEvNT_6ParamsE,@function
        .size           _ZN7cutlass13device_kernelINS_4gemm6kernel13GemmUniversalIN4cute5tupleIJiiiiEEENS1_10collective13CollectiveMmaINS1_35MainloopSm100TmaUmmaWarpSpecializedILi4ELi2ELi4ENS5_IJNS4_1CILi1EEESB_SB_EEEEENS5_IJNSA_ILi64EEESE_NSA_ILi32EEEEEEaNS5_IJlSB_lEEEaSH_NS4_8TiledMMAINS4_8MMA_AtomIJNS4_15SM100_MMA_S8_SSIaaiLi64ELi64ELNS4_4UMMA5MajorE0ELSM_0ELNSL_8SaturateE0EEEEEENS4_6LayoutISC_NS5_IJNSA_ILi0EEESR_SR_EEEEENS5_IJNS4_10UnderscoreESU_SU_EEEEENS4_13SM90_TMA_LOADENS4_14ComposedLayoutINS4_7SwizzleILi1ELi4ELi3EEENS4_18smem_ptr_flag_bitsILi8EEENSQ_INS5_IJNSA_ILi8EEESF_EEENS5_IJSF_SB_EEEEEEEvNS4_8identityESX_S17_vS18_EENS_8epilogue10collective18CollectiveEpilogueINS1A_23Sm100TmaWarpSpecializedILi1ELi1ELi32ELb0ELb0EEEJSG_NS5_IJNSQ_ISE_SB_EES1F_EEEaSH_aSH_NS1A_6fusion15FusionCallbacksIS1E_NS1H_17LinearCombinationIaiaiLNS_15FloatRoundStyleE2EEESG_S1G_JEEENS4_5SM1004TMEM4LOAD26SM100_TMEM_LOAD_16dp32b32xESX_NSY_INSZ_ILi2ELi4ELi3EEES12_NSQ_INS5_IJS13_SE_EEENS5_IJSE_SB_EEEEEEENS4_39AutoVectorizingCopyWithAssumedAlignmentILi128EEENS4_14SM90_TMA_STOREES1V_S1X_S1X_EEEvvEEEEvNT_6ParamsE,(.L_x_128 - _ZN7cutlass13device_kernelINS_4gemm6kernel13GemmUniversalIN4cute5tupleIJiiiiEEENS1_10collective13CollectiveMmaINS1_35MainloopSm100TmaUmmaWarpSpecializedILi4ELi2ELi4ENS5_IJNS4_1CILi1EEESB_SB_EEEEENS5_IJNSA_ILi64EEESE_NSA_ILi32EEEEEEaNS5_IJlSB_lEEEaSH_NS4_8TiledMMAINS4_8MMA_AtomIJNS4_15SM100_MMA_S8_SSIaaiLi64ELi64ELNS4_4UMMA5MajorE0ELSM_0ELNSL_8SaturateE0EEEEEENS4_6LayoutISC_NS5_IJNSA_ILi0EEESR_SR_EEEEENS5_IJNS4_10UnderscoreESU_SU_EEEEENS4_13SM90_TMA_LOADENS4_14ComposedLayoutINS4_7SwizzleILi1ELi4ELi3EEENS4_18smem_ptr_flag_bitsILi8EEENSQ_INS5_IJNSA_ILi8EEESF_EEENS5_IJSF_SB_EEEEEEEvNS4_8identityESX_S17_vS18_EENS_8epilogue10collective18CollectiveEpilogueINS1A_23Sm100TmaWarpSpecializedILi1ELi1ELi32ELb0ELb0EEEJSG_NS5_IJNSQ_ISE_SB_EES1F_EEEaSH_aSH_NS1A_6fusion15FusionCallbacksIS1E_NS1H_17LinearCombinationIaiaiLNS_15FloatRoundStyleE2EEESG_S1G_JEEENS4_5SM1004TMEM4LOAD26SM100_TMEM_LOAD_16dp32b32xESX_NSY_INSZ_ILi2ELi4ELi3EEES12_NSQ_INS5_IJS13_SE_EEENS5_IJSE_SB_EEEEEEENS4_39AutoVectorizingCopyWithAssumedAlignmentILi128EEENS4_14SM90_TMA_STOREES1V_S1X_S1X_EEEvvEEEEvNT_6ParamsE)
        .other          _ZN7cutlass13device_kernelINS_4gemm6kernel13GemmUniversalIN4cute5tupleIJiiiiEEENS1_10collective13CollectiveMmaINS1_35MainloopSm100TmaUmmaWarpSpecializedILi4ELi2ELi4ENS5_IJNS4_1CILi1EEESB_SB_EEEEENS5_IJNSA_ILi64EEESE_NSA_ILi32EEEEEEaNS5_IJlSB_lEEEaSH_NS4_8TiledMMAINS4_8MMA_AtomIJNS4_15SM100_MMA_S8_SSIaaiLi64ELi64ELNS4_4UMMA5MajorE0ELSM_0ELNSL_8SaturateE0EEEEEENS4_6LayoutISC_NS5_IJNSA_ILi0EEESR_SR_EEEEENS5_IJNS4_10UnderscoreESU_SU_EEEEENS4_13SM90_TMA_LOADENS4_14ComposedLayoutINS4_7SwizzleILi1ELi4ELi3EEENS4_18smem_ptr_flag_bitsILi8EEENSQ_INS5_IJNSA_ILi8EEESF_EEENS5_IJSF_SB_EEEEEEEvNS4_8identityESX_S17_vS18_EENS_8epilogue10collective18CollectiveEpilogueINS1A_23Sm100TmaWarpSpecializedILi1ELi1ELi32ELb0ELb0EEEJSG_NS5_IJNSQ_ISE_SB_EES1F_EEEaSH_aSH_NS1A_6fusion15FusionCallbacksIS1E_NS1H_17LinearCombinationIaiaiLNS_15FloatRoundStyleE2EEESG_S1G_JEEENS4_5SM1004TMEM4LOAD26SM100_TMEM_LOAD_16dp32b32xESX_NSY_INSZ_ILi2ELi4ELi3EEES12_NSQ_INS5_IJS13_SE_EEENS5_IJSE_SB_EEEEEEENS4_39AutoVectorizingCopyWithAssumedAlignmentILi128EEENS4_14SM90_TMA_STOREES1V_S1X_S1X_EEEvvEEEEvNT_6ParamsE,@"STO_CUDA_ENTRY STV_DEFAULT"
_ZN7cutlass13device_kernelINS_4gemm6kernel13GemmUniversalIN4cute5tupleIJiiiiEEENS1_10collective13CollectiveMmaINS1_35MainloopSm100TmaUmmaWarpSpecializedILi4ELi2ELi4ENS5_IJNS4_1CILi1EEESB_SB_EEEEENS5_IJNSA_ILi64EEESE_NSA_ILi32EEEEEEaNS5_IJlSB_lEEEaSH_NS4_8TiledMMAINS4_8MMA_AtomIJNS4_15SM100_MMA_S8_SSIaaiLi64ELi64ELNS4_4UMMA5MajorE0ELSM_0ELNSL_8SaturateE0EEEEEENS4_6LayoutISC_NS5_IJNSA_ILi0EEESR_SR_EEEEENS5_IJNS4_10UnderscoreESU_SU_EEEEENS4_13SM90_TMA_LOADENS4_14ComposedLayoutINS4_7SwizzleILi1ELi4ELi3EEENS4_18smem_ptr_flag_bitsILi8EEENSQ_INS5_IJNSA_ILi8EEESF_EEENS5_IJSF_SB_EEEEEEEvNS4_8identityESX_S17_vS18_EENS_8epilogue10collective18CollectiveEpilogueINS1A_23Sm100TmaWarpSpecializedILi1ELi1ELi32ELb0ELb0EEEJSG_NS5_IJNSQ_ISE_SB_EES1F_EEEaSH_aSH_NS1A_6fusion15FusionCallbacksIS1E_NS1H_17LinearCombinationIaiaiLNS_15FloatRoundStyleE2EEESG_S1G_JEEENS4_5SM1004TMEM4LOAD26SM100_TMEM_LOAD_16dp32b32xESX_NSY_INSZ_ILi2ELi4ELi3EEES12_NSQ_INS5_IJS13_SE_EEENS5_IJSE_SB_EEEEEEENS4_39AutoVectorizingCopyWithAssumedAlignmentILi128EEENS4_14SM90_TMA_STOREES1V_S1X_S1X_EEEvvEEEEvNT_6ParamsE:
[----:B------:R-:W1:Y:S01]  /*0000*/  LDC R1, c[0x0][0x37c] ;  /* 0x0000df00ff017b82 */ /* 0x000e620000000800 */
[----:B------:R-:W2:Y:S01]  /*0010*/  S2R R103, SR_TID.X ;  /* 0x0000000000677919 */ /* 0x000ea20000002100 */
[----:B------:R-:W3:Y:S01]  /*0020*/  LDCU.64 UR4, c[0x0][0x890] ;  /* 0x00011200ff0477ac */ /* 0x000ee20008000a00 */
[----:B------:R-:W-:Y:S02]  /*0030*/  PRMT R98, RZ, 0x7610, R98 ;  /* 0x00007610ff627816 */ /* 0x000fe40000000062 */
[----:B------:R-:W-:Y:S01]  /*0040*/  ELECT P5, URZ, PT ;  /* 0x0000000000ff782f */ /* 0x000fe200038a0000 */
[----:B------:R-:W4:Y:S01]  /*0050*/  LDCU.64 UR40, c[0x0][0x358] ;  /* 0x00006b00ff2877ac */ /* 0x000f220008000a00 */
[----:B---3--:R-:W-:-:S04]  /*0060*/  UISETP.NE.U32.AND UP0, UPT, UR4, URZ, UPT ;  /* 0x000000ff0400728c */ /* 0x008fc8000bf05070 */
[----:B------:R-:W-:Y:S01]  /*0070*/  UISETP.NE.AND.EX UP0, UPT, UR5, URZ, UPT, UP0 ;  /* 0x000000ff0500728c */ /* 0x000fe2000bf05300 */
[----:B--2---:R-:W-:-:S05]  /*0080*/  SHF.R.U32.HI R106, RZ, 0x5, R103 ;  /* 0x00000005ff6a7819 */ /* 0x004fca0000011667 */
[----:B------:R-:W2:Y:S02]  /*0090*/  SHFL.IDX PT, R0, R106, RZ, 0x1f ;  /* 0x00001fff6a007589 */ /* 0x000ea400000e0000 */
[----:B--2---:R-:W-:Y:S01]  /*00a0*/  R2UR UR8, R0 ;  /* 0x00000000000872ca */ /* 0x004fe200000e0000 */
[----:B-1--4-:R-:W-:-:S14]  /*00b0*/  BRA.U UP0, `(.L_x_0) ;  /* 0x00000001002c7547 */ /* 0x012fdc000b800000 */
[----:B------:R-:W1:Y:S02]  /*00c0*/  LDCU.64 UR6, c[0x0][0x888] ;  /* 0x00011100ff0677ac */ /* 0x000e640008000a00 */
[----:B-1----:R-:W-:-:S04]  /*00d0*/  UISETP.NE.U32.AND UP0, UPT, UR6, URZ, UPT ;  /* 0x000000ff0600728c */ /* 0x002fc8000bf05070 */
[----:B------:R-:W-:-:S09]  /*00e0*/  UISETP.NE.AND.EX UP0, UPT, UR7, URZ, UPT, UP0 ;  /* 0x000000ff0700728c */ /* 0x000fd2000bf05300 */
[----:B------:R-:W-:Y:S05]  /*00f0*/  BRA.U !UP0, `(.L_x_1) ;  /* 0x0000000108107547 */ /* 0x000fea000b800000 */
[----:B------:R-:W1:Y:S02]  /*0100*/  LDC.64 R48, c[0x0][0x888] ;  /* 0x00022200ff307b82 */ /* 0x000e640000000a00 */
[----:B-1----:R1:W5:Y:S01]  /*0110*/  LDG.E R48, desc[UR40][R48.64] ;  /* 0x0000002830307981 */ /* 0x002362000c1e1900 */
[----:B------:R-:W-:Y:S01]  /*0120*/  HFMA2 R98, -RZ, RZ, 0, 5.9604644775390625e-08 ;  /* 0x00000001ff627431 */ /* 0x000fe200000001ff */
[----:B------:R-:W-:Y:S05]  /*0130*/  BRA `(.L_x_0) ;  /* 0x00000000000c7947 */ /* 0x000fea0003800000 */
.L_x_1:
[----:B------:R-:W1:Y:S01]  /*0140*/  LDCU UR6, c[0x0][0x880] ;  /* 0x00011000ff0677ac */ /* 0x000e620008000800 */
[----:B------:R-:W-:Y:S01]  /*0150*/  HFMA2 R98, -RZ, RZ, 0, 5.9604644775390625e-08 ;  /* 0x00000001ff627431 */ /* 0x000fe200000001ff */
[----:B-1----:R-:W-:-:S07]  /*0160*/  MOV R48, UR6 ;  /* 0x0000000600307c02 */ /* 0x002fce0008000f00 */
.L_x_0:
[----:B------:R-:W2:Y:S02]  /*0170*/  LDCU.64 UR6, c[0x0][0x8b0] ;  /* 0x00011600ff0677ac */ /* 0x000ea40008000a00 */
[----:B--2---:R-:W-:-:S04]  /*0180*/  UISETP.NE.U32.AND UP0, UPT, UR6, URZ, UPT ;  /* 0x000000ff0600728c */ /* 0x004fc8000bf05070 */
[----:B------:R-:W-:-:S09]  /*0190*/  UISETP.NE.AND.EX UP0, UPT, UR7, URZ, UPT, UP0 ;  /* 0x000000ff0700728c */ /* 0x000fd2000bf05300 */
[----:B------:R-:W-:Y:S05]  /*01a0*/  BRA.U UP0, `(.L_x_2) ;  /* 0x0000000100247547 */ /* 0x000fea000b800000 */
[----:B------:R-:W2:Y:S02]  /*01b0*/  LDCU.64 UR6, c[0x0][0x8a8] ;  /* 0x00011500ff0677ac */ /* 0x000ea40008000a00 */
[----:B--2---:R-:W-:-:S04]  /*01c0*/  UISETP.NE.U32.AND UP0, UPT, UR6, URZ, UPT ;  /* 0x000000ff0600728c */ /* 0x004fc8000bf05070 */
[----:B------:R-:W-:-:S09]  /*01d0*/  UISETP.NE.AND.EX UP0, UPT, UR7, URZ, UPT, UP0 ;  /* 0x000000ff0700728c */ /* 0x000fd2000bf05300 */
[----:B------:R-:W-:Y:S05]  /*01e0*/  BRA.U !UP0, `(.L_x_3) ;  /* 0x00000001080c7547 */ /* 0x000fea000b800000 */
[----:B------:R-:W2:Y:S02]  /*01f0*/  LDC.64 R2, c[0x0][0x8a8] ;  /* 0x00022a00ff027b82 */ /* 0x000ea40000000a00 */
[----:B--2---:R2:W5:Y:S01]  /*0200*/  LDG.E R47, desc[UR40][R2.64] ;  /* 0x00000028022f7981 */ /* 0x004562000c1e1900 */
[----:B------:R-:W-:Y:S05]  /*0210*/  BRA `(.L_x_2) ;  /* 0x0000000000087947 */ /* 0x000fea0003800000 */
.L_x_3:
[----:B------:R-:W2:Y:S02]  /*0220*/  LDCU UR6, c[0x0][0x8a0] ;  /* 0x00011400ff0677ac */ /* 0x000ea40008000800 */
[----:B--2---:R-:W-:Y:S02]  /*0230*/  MOV R47, UR6 ;  /* 0x00000006002f7c02 */ /* 0x004fe40008000f00 */
.L_x_2:
[----:B------:R-:W-:Y:S01]  /*0240*/  IMAD.U32 R0, RZ, RZ, UR8 ;  /* 0x00000008ff007e24 */ /* 0x000fe2000f8e00ff */
[----:B------:R-:W-:Y:S04]  /*0250*/  BSSY.RECONVERGENT B0, `(.L_x_4) ;  /* 0x000000c000007945 */ /* 0x000fe80003800200 */
[C---:B------:R-:W-:Y:S02]  /*0260*/  ISETP.NE.OR P1, PT, R0.reuse, 0x1, !P5 ;  /* 0x000000010000780c */ /* 0x040fe40006f25670 */
[----:B------:R-:W-:-:S11]  /*0270*/  ISETP.NE.OR P0, PT, R0, 0x3, !P5 ;  /* 0x000000030000780c */ /* 0x000fd60006f05670 */
[----:B------:R-:W-:Y:S05]  /*0280*/  @P1 BRA `(.L_x_5) ;  /* 0x0000000000201947 */ /* 0x000fea0003800000 */
[----:B------:R-:W3:Y:S02]  /*0290*/  LDCU.64 UR6, c[0x0][0x348] ;  /* 0x00006900ff0677ac */ /* 0x000ee40008000a00 */
[----:B---3--:R-:W-:Y:S02]  /*02a0*/  UIADD3 UR10, UP1, UPT, UR6, 0x80, URZ ;  /* 0x00000080060a7890 */ /* 0x008fe4000ff3e0ff */
[----:B------:R-:W-:Y:S02]  /*02b0*/  UIADD3 UR6, UP0, UPT, UR6, 0x180, URZ ;  /* 0x0000018006067890 */ /* 0x000fe4000ff1e0ff */
[----:B------:R-:W-:Y:S02]  /*02c0*/  UIADD3.X UR11, UPT, UPT, URZ, UR7, URZ, UP1, !UPT ;  /* 0x00000007ff0b7290 */ /* 0x000fe40008ffe4ff */
[----:B------:R-:W-:-:S07]  /*02d0*/  UIADD3.X UR7, UPT, UPT, URZ, UR7, URZ, UP0, !UPT ;  /* 0x00000007ff077290 */ /* 0x000fce00087fe4ff */
[----:B------:R3:W-:Y:S02]  /*02e0*/  UTMACCTL.PF [UR10] ;  /* 0x000000000a0079b9 */ /* 0x0007e40008040000 */
[----:B------:R3:W-:Y:S02]  /*02f0*/  UTMACCTL.PF [UR6] ;  /* 0x00000000060079b9 */ /* 0x0007e40008040000 */
[----:B---3--:R-:W-:Y:S01]  /*0300*/  NOP ;  /* 0x0000000000007918 */ /* 0x008fe20000000000 */
.L_x_5:
[----:B------:R-:W-:Y:S05]  /*0310*/  BSYNC.RECONVERGENT B0 ;  /* 0x0000000000007941 */ /* 0x000fea0003800200 */
.L_x_4:
[----:B------:R-:W-:Y:S04]  /*0320*/  BSSY.RECONVERGENT B0, `(.L_x_6) ;  /* 0x000000a000007945 */ /* 0x000fe80003800200 */
        /* <DEDUP_REMOVED lines=9> */
.L_x_7:
[----:B------:R-:W-:Y:S05]  /*03c0*/  BSYNC.RECONVERGENT B0 ;  /* 0x0000000000007941 */ /* 0x000fea0003800200 */
.L_x_6:
[----:B------:R-:W3:Y:S01]  /*03d0*/  LDCU.64 UR6, c[0x0][0x888] ;  /* 0x00011100ff0677ac */ /* 0x000ee20008000a00 */
[----:B------:R-:W-:Y:S02]  /*03e0*/  UISETP.EQ.U32.AND UP1, UPT, UR4, URZ, UPT ;  /* 0x000000ff0400728c */ /* 0x000fe4000bf22070 */
[----:B------:R-:W-:Y:S02]  /*03f0*/  UPLOP3.LUT UP2, UPT, UPT, UPT, UPT, 0x80, 0x8 ;  /* 0x000000000008789c */ /* 0x000fe40003f4f070 */
[----:B---3--:R-:W-:-:S04]  /*0400*/  UISETP.NE.U32.AND UP0, UPT, UR6, URZ, UPT ;  /* 0x000000ff0600728c */ /* 0x008fc8000bf05070 */
[----:B------:R-:W-:-:S04]  /*0410*/  UISETP.NE.AND.EX UP0, UPT, UR7, URZ, UPT, UP0 ;  /* 0x000000ff0700728c */ /* 0x000fc8000bf05300 */
[----:B------:R-:W-:-:S04]  /*0420*/  UISETP.EQ.OR.EX UP3, UPT, UR5, URZ, !UP0, UP1 ;  /* 0x000000ff0500728c */ /* 0x000fc8000c762710 */
[----:B------:R-:W-:-:S05]  /*0430*/  UP2UR UR44, UPR, URZ, 0x8 ;  /* 0x00000008ff2c7883 */ /* 0x000fca0008000000 */
[----:B------:R-:W-:Y:S07]  /*0440*/  BRA.U !UP3, `(.L_x_8) ;  /* 0x000000010b207547 */ /* 0x000fee000b800000 */
[----:B-----5:R-:W-:Y:S01]  /*0450*/  R2UR UR6, R48 ;  /* 0x00000000300672ca */ /* 0x020fe200000e0000 */
[----:B------:R-:W-:Y:S02]  /*0460*/  UISETP.NE.U32.AND UP2, UPT, UR4, URZ, UPT ;  /* 0x000000ff0400728c */ /* 0x000fe4000bf45070 */
[----:B------:R-:W-:Y:S02]  /*0470*/  USEL UR4, URZ, 0xffffffff, UP0 ;  /* 0xffffffffff047887 */ /* 0x000fe40008000000 */
[----:B------:R-:W-:-:S08]  /*0480*/  UISETP.NE.AND.EX UP2, UPT, UR5, URZ, UPT, UP2 ;  /* 0x000000ff0500728c */ /* 0x000fd0000bf45320 */
[----:B------:R-:W-:-:S04]  /*0490*/  UISETP.NE.AND UP1, UPT, UR6, URZ, UPT ;  /* 0x000000ff0600728c */ /* 0x000fc8000bf25270 */
[----:B------:R-:W-:-:S04]  /*04a0*/  @!UP2 USEL UR4, URZ, 0xffffffff, UP1 ;  /* 0xffffffffff04a887 */ /* 0x000fc80008800000 */
[----:B------:R-:W-:-:S04]  /*04b0*/  ULOP3.LUT UR4, UR4, 0x1, URZ, 0xc0, !UPT ;  /* 0x0000000104047892 */ /* 0x000fc8000f8ec0ff */
[----:B------:R-:W-:-:S11]  /*04c0*/  UISETP.NE.U32.AND UP2, UPT, UR4, 0x1, UPT ;  /* 0x000000010400788c */ /* 0x000fd6000bf45070 */
.L_x_8:
[----:B--2---:R-:W2:Y:S01]  /*04d0*/  SHFL.IDX PT, R2, R106, RZ, 0x1f ;  /* 0x00001fff6a027589 */ /* 0x004ea200000e0000 */
[----:B------:R-:W-:-:S04]  /*04e0*/  UISETP.NE.AND UP1, UPT, UR8, 0x2, UPT ;  /* 0x000000020800788c */ /* 0x000fc8000bf25270 */
[----:B------:R-:W-:Y:S01]  /*04f0*/  USEL UR13, URZ, 0x1, UP1 ;  /* 0x00000001ff0d7887 */ /* 0x000fe20008800000 */
[----:B--2---:R-:W-:-:S13]  /*0500*/  ISETP.NE.AND P0, PT, R2, RZ, PT ;  /* 0x000000ff0200720c */ /* 0x004fda0003f05270 */
[----:B------:R-:W-:Y:S05]  /*0510*/  @P0 BRA `(.L_x_9) ;  /* 0x0000000000480947 */ /* 0x000fea0003800000 */
[----:B------:R-:W2:Y:S01]  /*0520*/  S2UR UR5, SR_CgaCtaId ;  /* 0x00000000000579c3 */ /* 0x000ea20000008800 */
[----:B------:R-:W-:Y:S01]  /*0530*/  UMOV UR6, 0x400 ;  /* 0x0000040000067882 */ /* 0x000fe20000000000 */
[----:B------:R-:W-:Y:S01]  /*0540*/  UMOV UR4, 0x1 ;  /* 0x0000000100047882 */ /* 0x000fe20000000000 */
[----:B------:R-:W-:Y:S01]  /*0550*/  ELECT P0, URZ, PT ;  /* 0x0000000000ff782f */ /* 0x000fe20003800000 */
[----:B--2---:R-:W-:Y:S02]  /*0560*/  ULEA UR5, UR5, UR6, 0x18 ;  /* 0x0000000605057291 */ /* 0x004fe4000f8ec0ff */
[----:B------:R-:W-:-:S04]  /*0570*/  UIADD3 UR6, UPT, UPT, -UR4, 0x100000, URZ ;  /* 0x0010000004067890 */ /* 0x000fc8000fffe1ff */
[----:B------:R-:W-:Y:S02]  /*0580*/  USHF.L.U32 UR7, UR6, 0xb, URZ ;  /* 0x0000000b06077899 */ /* 0x000fe400080006ff */
[----:B------:R-:W-:Y:S01]  /*0590*/  USHF.L.U32 UR6, UR6, 0x1, URZ ;  /* 0x0000000106067899 */ /* 0x000fe200080006ff */
[----:B------:R-:W2:Y:S11]  /*05a0*/  FENCE.VIEW.ASYNC.S ;  /* 0x00000000000073c6 */ /* 0x000eb60000000000 */
[----:B--2---:R2:W3:Y:S01]  /*05b0*/  SYNCS.EXCH.64 URZ, [UR5], UR6 ;  /* 0x0000000605ff75b2 */ /* 0x0044e20008000100 */
[----:B------:R2:W4:Y:S01]  /*05c0*/  SYNCS.EXCH.64 URZ, [UR5+0x20], UR6 ;  /* 0x0000200605ff75b2 */ /* 0x0005220008000100 */
[----:B------:R2:W1:Y:S01]  /*05d0*/  SYNCS.EXCH.64 URZ, [UR5+0x8], UR6 ;  /* 0x0000080605ff75b2 */ /* 0x0004620008000100 */
[----:B------:R2:W1:Y:S01]  /*05e0*/  SYNCS.EXCH.64 URZ, [UR5+0x28], UR6 ;  /* 0x0000280605ff75b2 */ /* 0x0004620008000100 */
[----:B------:R2:W1:Y:S01]  /*05f0*/  SYNCS.EXCH.64 URZ, [UR5+0x10], UR6 ;  /* 0x0000100605ff75b2 */ /* 0x0004620008000100 */
[----:B------:R2:W1:Y:S01]  /*0600*/  SYNCS.EXCH.64 URZ, [UR5+0x30], UR6 ;  /* 0x0000300605ff75b2 */ /* 0x0004620008000100 */
[----:B------:R2:W1:Y:S01]  /*0610*/  SYNCS.EXCH.64 URZ, [UR5+0x18], UR6 ;  /* 0x0000180605ff75b2 */ /* 0x0004620008000100 */
[----:B------:R2:W1:Y:S01]  /*0620*/  SYNCS.EXCH.64 URZ, [UR5+0x38], UR6 ;  /* 0x0000380605ff75b2 */ /* 0x0004620008000100 */
[----:B------:R-:W-:Y:S01]  /*0630*/  NOP ;  /* 0x0000000000007918 */ /* 0x000fe20000000000 */
.L_x_9:
[----:B------:R-:W2:Y:S01]  /*0640*/  SHFL.IDX PT, R2, R106, RZ, 0x1f ;  /* 0x00001fff6a027589 */ /* 0x000ea200000e0000 */
[----:B------:R-:W-:Y:S01]  /*0650*/  NOP ;  /* 0x0000000000007918 */ /* 0x000fe20000000000 */
[----:B--2---:R-:W-:-:S13]  /*0660*/  ISETP.NE.AND P0, PT, R2, 0x1, PT ;  /* 0x000000010200780c */ /* 0x004fda0003f05270 */
[----:B------:R-:W-:Y:S05]  /*0670*/  @P0 BRA `(.L_x_10) ;  /* 0x0000000000400947 */ /* 0x000fea0003800000 */
[----:B------:R-:W2:Y:S01]  /*0680*/  S2UR UR6, SR_CgaCtaId ;  /* 0x00000000000679c3 */ /* 0x000ea20000008800 */
[----:B------:R-:W-:Y:S01]  /*0690*/  UMOV UR7, 0x400 ;  /* 0x0000040000077882 */ /* 0x000fe20000000000 */
[----:B------:R-:W-:Y:S01]  /*06a0*/  UMOV UR5, 0x20 ;  /* 0x0000002000057882 */ /* 0x000fe20000000000 */
[----:B------:R-:W-:Y:S01]  /*06b0*/  UMOV UR4, 0x80 ;  /* 0x0000008000047882 */ /* 0x000fe20000000000 */
[----:B------:R-:W-:-:S04]  /*06c0*/  UIADD3 UR10, UPT, UPT, -UR5, 0x100000, URZ ;  /* 0x00100000050a7890 */ /* 0x000fc8000fffe1ff */
[----:B------:R-:W-:Y:S02]  /*06d0*/  USHF.L.U32 UR11, UR10, 0xb, URZ ;  /* 0x0000000b0a0b7899 */ /* 0x000fe400080006ff */
[----:B------:R-:W-:Y:S02]  /*06e0*/  USHF.L.U32 UR10, UR10, 0x1, URZ ;  /* 0x000000010a0a7899 */ /* 0x000fe400080006ff */
[----:B------:R-:W-:-:S04]  /*06f0*/  UIADD3 UR4, UPT, UPT, -UR4, 0x100000, URZ ;  /* 0x0010000004047890 */ /* 0x000fc8000fffe1ff */
[----:B------:R-:W-:Y:S02]  /*0700*/  USHF.L.U32 UR5, UR4, 0xb, URZ ;  /* 0x0000000b04057899 */ /* 0x000fe400080006ff */
[----:B------:R-:W-:Y:S01]  /*0710*/  USHF.L.U32 UR4, UR4, 0x1, URZ ;  /* 0x0000000104047899 */ /* 0x000fe200080006ff */
[----:B------:R-:W-:Y:S01]  /*0720*/  ELECT P0, URZ, PT ;  /* 0x0000000000ff782f */ /* 0x000fe20003800000 */
[----:B--2---:R-:W-:Y:S01]  /*0730*/  ULEA UR6, UR6, UR7, 0x18 ;  /* 0x0000000706067291 */ /* 0x004fe2000f8ec0ff */
[----:B------:R-:W2:Y:S11]  /*0740*/  FENCE.VIEW.ASYNC.S ;  /* 0x00000000000073c6 */ /* 0x000eb60000000000 */
[----:B--2---:R2:W1:Y:S01]  /*0750*/  SYNCS.EXCH.64 URZ, [UR6+0x40], UR10 ;  /* 0x0000400a06ff75b2 */ /* 0x0044620008000100 */
[----:B------:R2:W1:Y:S01]  /*0760*/  SYNCS.EXCH.64 URZ, [UR6+0x48], UR4 ;  /* 0x0000480406ff75b2 */ /* 0x0004620008000100 */
[----:B------:R-:W-:Y:S01]  /*0770*/  NOP ;  /* 0x0000000000007918 */ /* 0x000fe20000000000 */
.L_x_10:
[----:B------:R-:W3:Y:S01]  /*0780*/  SHFL.IDX PT, R2, R106, RZ, 0x1f ;  /* 0x00001fff6a027589 */ /* 0x000ee200000e0000 */
[----:B------:R-:W-:Y:S01]  /*0790*/  NOP ;  /* 0x0000000000007918 */ /* 0x000fe20000000000 */
[----:B---3--:R-:W-:-:S13]  /*07a0*/  ISETP.NE.AND P0, PT, R2, 0x3, PT ;  /* 0x000000030200780c */ /* 0x008fda0003f05270 */
[----:B------:R-:W-:Y:S05]  /*07b0*/  @P0 BRA `(.L_x_11) ;  /* 0x0000000000300947 */ /* 0x000fea0003800000 */
[----:B--2---:R-:W2:Y:S01]  /*07c0*/  S2UR UR5, SR_CgaCtaId ;  /* 0x00000000000579c3 */ /* 0x004ea20000008800 */
        /* <DEDUP_REMOVED lines=8> */
[----:B--2---:R3:W2:Y:S01]  /*0850*/  SYNCS.EXCH.64 URZ, [UR5+0x50], UR6 ;  /* 0x0000500605ff75b2 */ /* 0x0046a20008000100 */
[----:B------:R3:W1:Y:S02]  /*0860*/  SYNCS.EXCH.64 URZ, [UR5+0x58], UR6 ;  /* 0x0000580605ff75b2 */ /* 0x0006640008000100 */
[----:B---3--:R-:W-:Y:S01]  /*0870*/  NOP ;  /* 0x0000000000007918 */ /* 0x008fe20000000000 */
.L_x_11:
[----:B------:R-:W3:Y:S01]  /*0880*/  SHFL.IDX PT, R2, R106, RZ, 0x1f ;  /* 0x00001fff6a027589 */ /* 0x000ee200000e0000 */
[----:B------:R-:W-:Y:S01]  /*0890*/  NOP ;  /* 0x0000000000007918 */ /* 0x000fe20000000000 */
[----:B---3--:R-:W-:-:S13]  /*08a0*/  ISETP.NE.AND P0, PT, R2, 0x4, PT ;  /* 0x000000040200780c */ /* 0x008fda0003f05270 */
[----:B------:R-:W-:Y:S05]  /*08b0*/  @P0 BRA `(.L_x_12) ;  /* 0x00000000004c0947 */ /* 0x000fea0003800000 */
[----:B--2---:R-:W2:Y:S01]  /*08c0*/  S2UR UR5, SR_CgaCtaId ;  /* 0x00000000000579c3 */ /* 0x004ea20000008800 */
[----:B------:R-:W-:Y:S01]  /*08d0*/  UMOV UR7, 0x100 ;  /* 0x0000010000077882 */ /* 0x000fe20000000000 */
[----:B------:R-:W-:Y:S01]  /*08e0*/  UMOV UR6, 0x400 ;  /* 0x0000040000067882 */ /* 0x000fe20000000000 */
[----:B------:R-:W-:Y:S01]  /*08f0*/  USEL UR7, UR7, 0xe0, UP2 ;  /* 0x000000e007077887 */ /* 0x000fe20009000000 */
[----:B------:R-:W-:Y:S01]  /*0900*/  UMOV UR4, 0x1 ;  /* 0x0000000100047882 */ /* 0x000fe20000000000 */
[----:B------:R-:W-:Y:S01]  /*0910*/  ELECT P0, URZ, PT ;  /* 0x0000000000ff782f */ /* 0x000fe20003800000 */
[----:B------:R-:W-:-:S04]  /*0920*/  UIADD3 UR10, UPT, UPT, -UR4, 0x100000, URZ ;  /* 0x00100000040a7890 */ /* 0x000fc8000fffe1ff */
[----:B------:R-:W-:Y:S02]  /*0930*/  USHF.L.U32 UR11, UR10, 0xb, URZ ;  /* 0x0000000b0a0b7899 */ /* 0x000fe400080006ff */
[----:B------:R-:W-:Y:S02]  /*0940*/  USHF.L.U32 UR10, UR10, 0x1, URZ ;  /* 0x000000010a0a7899 */ /* 0x000fe400080006ff */
[----:B--2---:R-:W-:Y:S02]  /*0950*/  ULEA UR5, UR5, UR6, 0x18 ;  /* 0x0000000605057291 */ /* 0x004fe4000f8ec0ff */
[----:B------:R-:W-:-:S04]  /*0960*/  UIADD3 UR6, UPT, UPT, -UR7, 0x100000, URZ ;  /* 0x0010000007067890 */ /* 0x000fc8000fffe1ff */
[----:B------:R-:W-:Y:S02]  /*0970*/  USHF.L.U32 UR7, UR6, 0xb, URZ ;  /* 0x0000000b06077899 */ /* 0x000fe400080006ff */
[----:B------:R-:W-:Y:S01]  /*0980*/  USHF.L.U32 UR6, UR6, 0x1, URZ ;  /* 0x0000000106067899 */ /* 0x000fe200080006ff */
[----:B------:R-:W2:Y:S03]  /*0990*/  FENCE.VIEW.ASYNC.S ;  /* 0x00000000000073c6 */ /* 0x000ea60000000000 */
[----:B--2---:R3:W2:Y:S08]  /*09a0*/  SYNCS.EXCH.64 URZ, [UR5+0x60], UR10 ;  /* 0x0000600a05ff75b2 */ /* 0x0046b00008000100 */
[----:B------:R3:W1:Y:S01]  /*09b0*/  SYNCS.EXCH.64 URZ, [UR5+0x70], UR6 ;  /* 0x0000700605ff75b2 */ /* 0x0006620008000100 */
[----:B------:R3:W1:Y:S01]  /*09c0*/  SYNCS.EXCH.64 URZ, [UR5+0x68], UR10 ;  /* 0x0000680a05ff75b2 */ /* 0x0006620008000100 */
[----:B------:R3:W1:Y:S02]  /*09d0*/  SYNCS.EXCH.64 URZ, [UR5+0x78], UR6 ;  /* 0x0000780605ff75b2 */ /* 0x0006640008000100 */
[----:B---3--:R-:W-:Y:S01]  /*09e0*/  NOP ;  /* 0x0000000000007918 */ /* 0x008fe20000000000 */
.L_x_12:
[----:B------:R-:W3:Y:S01]  /*09f0*/  SHFL.IDX PT, R2, R106, RZ, 0x1f ;  /* 0x00001fff6a027589 */ /* 0x000ee200000e0000 */
[----:B------:R-:W-:Y:S01]  /*0a00*/  NOP ;  /* 0x0000000000007918 */ /* 0x000fe20000000000 */
[----:B---3--:R-:W-:-:S13]  /*0a10*/  ISETP.NE.AND P0, PT, R2, 0x5, PT ;  /* 0x000000050200780c */ /* 0x008fda0003f05270 */
[----:B------:R-:W-:Y:S05]  /*0a20*/  @P0 BRA `(.L_x_13) ;  /* 0x0000000000580947 */ /* 0x000fea0003800000 */
[----:B--2---:R-:W2:Y:S01]  /*0a30*/  S2UR UR6, SR_CgaCtaId ;  /* 0x00000000000679c3 */ /* 0x004ea20000008800 */
        /* <DEDUP_REMOVED lines=12> */
[----:B--2---:R3:W2:Y:S01]  /*0b00*/  SYNCS.EXCH.64 URZ, [UR6+0x80], UR10 ;  /* 0x0000800a06ff75b2 */ /* 0x0046a20008000100 */
[----:B------:R3:W1:Y:S01]  /*0b10*/  SYNCS.EXCH.64 URZ, [UR6+0xa0], UR4 ;  /* 0x0000a00406ff75b2 */ /* 0x0006620008000100 */
[----:B------:R3:W1:Y:S01]  /*0b20*/  SYNCS.EXCH.64 URZ, [UR6+0x88], UR10 ;  /* 0x0000880a06ff75b2 */ /* 0x0006620008000100 */
[----:B------:R3:W1:Y:S01]  /*0b30*/  SYNCS.EXCH.64 URZ, [UR6+0xa8], UR4 ;  /* 0x0000a80406ff75b2 */ /* 0x0006620008000100 */
[----:B------:R3:W1:Y:S01]  /*0b40*/  SYNCS.EXCH.64 URZ, [UR6+0x90], UR10 ;  /* 0x0000900a06ff75b2 */ /* 0x0006620008000100 */
[----:B------:R3:W1:Y:S01]  /*0b50*/  SYNCS.EXCH.64 URZ, [UR6+0xb0], UR4 ;  /* 0x0000b00406ff75b2 */ /* 0x0006620008000100 */
[----:B------:R3:W1:Y:S01]  /*0b60*/  SYNCS.EXCH.64 URZ, [UR6+0x98], UR10 ;  /* 0x0000980a06ff75b2 */ /* 0x0006620008000100 */
[----:B------:R3:W1:Y:S02]  /*0b70*/  SYNCS.EXCH.64 URZ, [UR6+0xb8], UR4 ;  /* 0x0000b80406ff75b2 */ /* 0x0006640008000100 */
[----:B---3--:R-:W-:Y:S01]  /*0b80*/  NOP ;  /* 0x0000000000007918 */ /* 0x008fe20000000000 */
.L_x_13:
        /* <DEDUP_REMOVED lines=14> */
[----:B------:R3:W1:Y:S01]  /*0c70*/  SYNCS.EXCH.64 URZ, [UR5+0xd0], UR6 ;  /* 0x0000d00605ff75b2 */ /* 0x0006620008000100 */
[----:B------:R3:W1:Y:S01]  /*0c80*/  SYNCS.EXCH.64 URZ, [UR5+0xc8], UR6 ;  /* 0x0000c80605ff75b2 */ /* 0x0006620008000100 */
[----:B------:R3:W1:Y:S02]  /*0c90*/  SYNCS.EXCH.64 URZ, [UR5+0xd8], UR6 ;  /* 0x0000d80605ff75b2 */ /* 0x0006640008000100 */
[----:B---3--:R-:W-:Y:S01]  /*0ca0*/  NOP ;  /* 0x0000000000007918 */ /* 0x008fe20000000000 */
.L_x_14:
[----:B--2---:R-:W2:Y:S01]  /*0cb0*/  S2UR UR5, SR_CTAID.X ;  /* 0x00000000000579c3 */ /* 0x004ea20000002500 */
[----:B------:R-:W-:-:S05]  /*0cc0*/  CS2R.32 R99, SR_CgaSize ;  /* 0x0000000000637805 */ /* 0x000fca0000008a00 */
[----:B------:R-:W-:-:S05]  /*0cd0*/  IMAD R99, R99, -0xa0, RZ ;  /* 0xffffff6063637824 */ /* 0x000fca00078e02ff */
[----:B------:R-:W-:-:S14]  /*0ce0*/  R2UR UR7, R99 ;  /* 0x00000000630772ca */ /* 0x000fdc00000e0000 */
[----:B------:R-:W3:Y:S01]  /*0cf0*/  LDCU UR7, c[0x0][UR7+0x2b0] ;  /* 0x00005600070777ac */ /* 0x000ee20008000800 */
[----:B------:R-:W-:Y:S01]  /*0d00*/  NOP ;  /* 0x0000000000007918 */ /* 0x000fe20000000000 */
[----:B------:R-:W-:-:S05]  /*0d10*/  CS2R.32 R99, SR_CgaSize ;  /* 0x0000000000637805 */ /* 0x000fca0000008a00 */
[----:B------:R-:W-:-:S05]  /*0d20*/  IMAD R99, R99, -0xa0, RZ ;  /* 0xffffff6063637824 */ /* 0x000fca00078e02ff */
[----:B------:R-:W-:-:S14]  /*0d30*/  R2UR UR6, R99 ;  /* 0x00000000630672ca */ /* 0x000fdc00000e0000 */
[----:B------:R-:W4:Y:S01]  /*0d40*/  LDCU UR6, c[0x0][UR6+0x2b4] ;  /* 0x00005680060677ac */ /* 0x000f220008000800 */
[----:B------:R-:W1:Y:S08]  /*0d50*/  S2UR UR4, SR_CTAID.Y ;  /* 0x00000000000479c3 */ /* 0x000e700000002600 */
[----:B------:R-:W4:Y:S01]  /*0d60*/  LDC R9, c[0x0][0xb24] ;  /* 0x0002c900ff097b82 */ /* 0x000f220000000800 */
[----:B--2---:R-:W-:-:S02]  /*0d70*/  I2FP.F32.U32 R5, UR5 ;  /* 0x0000000500057c45 */ /* 0x004fc40008201000 */
[----:B------:R-:W-:-:S05]  /*0d80*/  CS2R.32 R3, SR_CgaSize ;  /* 0x0000000000037805 */ /* 0x000fca0000008a00 */
[----:B------:R-:W-:-:S06]  /*0d90*/  IMAD R3, R3, -0xa0, RZ ;  /* 0xffffff6003037824 */ /* 0x000fcc00078e02ff */
[----:B------:R-:W2:Y:S01]  /*0da0*/  LDC R3, c[0x0][R3+0x2a0] ;  /* 0x0000a80003037b82 */ /* 0x000ea20000000800 */
[----:B------:R-:W-:Y:S01]  /*0db0*/  MOV R99, UR5 ;  /* 0x0000000500637c02 */ /* 0x000fe20008000f00 */
[----:B---3--:R-:W-:Y:S01]  /*0dc0*/  FMUL R5, R5, UR7 ;  /* 0x0000000705057c20 */ /* 0x008fe20008400000 */
[----:B-1----:R-:W-:Y:S02]  /*0dd0*/  I2FP.F32.U32 R4, UR4 ;  /* 0x0000000400047c45 */ /* 0x002fe40008201000 */
[----:B------:R-:W-:-:S05]  /*0de0*/  CS2R.32 R2, SR_CgaSize ;  /* 0x0000000000027805 */ /* 0x000fca0000008a00 */
[----:B------:R-:W-:-:S06]  /*0df0*/  IMAD R2, R2, -0xa0, RZ ;  /* 0xffffff6002027824 */ /* 0x000fcc00078e02ff */
[----:B------:R-:W1:Y:S01]  /*0e00*/  LDC R2, c[0x0][R2+0x2a4] ;  /* 0x0000a90002027b82 */ /* 0x000e620000000800 */
[----:B------:R-:W3:Y:S01]  /*0e10*/  F2I.U32.TRUNC.NTZ R96, R5 ;  /* 0x0000000500607305 */ /* 0x000ee2000020f000 */
[----:B------:R-:W-:Y:S01]  /*0e20*/  MOV R97, UR4 ;  /* 0x0000000400617c02 */ /* 0x000fe20008000f00 */
[----:B----4-:R-:W-:-:S05]  /*0e30*/  FMUL R4, R4, UR6 ;  /* 0x0000000604047c20 */ /* 0x010fca0008400000 */
[----:B------:R-:W-:Y:S01]  /*0e40*/  BAR.SYNC.DEFER_BLOCKING 0x0 ;  /* 0x0000000000007b1d */ /* 0x000fe20000010000 */
[----:B------:R-:W-:-:S05]  /*0e50*/  ISETP.GE.AND P0, PT, R9, 0x1, PT ;  /* 0x000000010900780c */ /* 0x000fca0003f06270 */
[----:B------:R-:W4:Y:S02]  /*0e60*/  F2I.U32.TRUNC.NTZ R81, R4 ;  /* 0x0000000400517305 */ /* 0x000f24000020f000 */
[----:B------:R-:W1:Y:S01]  /*0e70*/  S2UR UR36, SR_CTAID.Z ;  /* 0x00000000002479c3 */ /* 0x000e620000002700 */
[----:B---3--:R-:W-:-:S05]  /*0e80*/  IADD3 R96, PT, PT, -R96, RZ, RZ ;  /* 0x000000ff60607210 */ /* 0x008fca0007ffe1ff */
[----:B--2---:R-:W-:Y:S01]  /*0e90*/  IMAD R96, R3, R96, UR5 ;  /* 0x0000000503607e24 */ /* 0x004fe2000f8e0260 */
[----:B----4-:R-:W-:-:S05]  /*0ea0*/  IADD3 R81, PT, PT, -R81, RZ, RZ ;  /* 0x000000ff51517210 */ /* 0x010fca0007ffe1ff */
[----:B-1----:R-:W-:Y:S01]  /*0eb0*/  IMAD R81, R2, R81, UR4 ;  /* 0x0000000402517e24 */ /* 0x002fe2000f8e0251 */
[----:B------:R-:W-:Y:S06]  /*0ec0*/  @!P0 BRA `(.L_x_15) ;  /* 0x0000000000b88947 */ /* 0x000fec0003800000 */
[----:B------:R-:W1:Y:S01]  /*0ed0*/  LDC.64 R4, c[0x0][0xb18] ;  /* 0x0002c600ff047b82 */ /* 0x000e620000000a00 */
[----:B------:R-:W-:-:S07]  /*0ee0*/  ISETP.NE.AND P0, PT, R9, 0x1, PT ;  /* 0x000000010900780c */ /* 0x000fce0003f05270 */
[----:B------:R-:W2:Y:S08]  /*0ef0*/  LDC R10, c[0x0][0xb0c] ;  /* 0x0002c300ff0a7b82 */ /* 0x000eb00000000800 */
[----:B------:R-:W3:Y:S08]  /*0f00*/  LDC R11, c[0x0][0x370] ;  /* 0x0000dc00ff0b7b82 */ /* 0x000ef00000000800 */
[----:B------:R-:W4:Y:S01]  /*0f10*/  LDC R12, c[0x0][0x374] ;  /* 0x0000dd00ff0c7b82 */ /* 0x000f220000000800 */
[----:B-1----:R-:W-:-:S07]  /*0f20*/  ISETP.NE.AND P1, PT, R4, 0x1, PT ;  /* 0x000000010400780c */ /* 0x002fce0003f25270 */
[----:B------:R-:W3:Y:S01]  /*0f30*/  LDC.64 R6, c[0x0][0xb10] ;  /* 0x0002c400ff067b82 */ /* 0x000ee20000000a00 */
[----:B--2---:R-:W-:-:S07]  /*0f40*/  ISETP.NE.AND P2, PT, R10, 0x1, PT ;  /* 0x000000010a00780c */ /* 0x004fce0003f45270 */
[----:B------:R-:W1:Y:S08]  /*0f50*/  LDC R8, c[0x0][0xb20] ;  /* 0x0002c800ff087b82 */ /* 0x000e700000000800 */
[----:B------:R-:W2:Y:S01]  /*0f60*/  LDC.64 R2, c[0x0][0xb28] ;  /* 0x0002ca00ff027b82 */ /* 0x000ea20000000a00 */
[----:B----4-:R-:W-:-:S04]  /*0f70*/  IMAD.HI.U32 R13, R12, R5, RZ ;  /* 0x000000050c0d7227 */ /* 0x010fc800078e00ff */
[----:B------:R-:W-:-:S04]  /*0f80*/  IMAD.HI.U32 R5, R97, R5, RZ ;  /* 0x0000000561057227 */ /* 0x000fc800078e00ff */
[----:B---3--:R-:W-:-:S04]  /*0f90*/  IMAD.HI.U32 R14, R11, R6, RZ ;  /* 0x000000060b0e7227 */ /* 0x008fc800078e00ff */
[----:B------:R-:W-:Y:S01]  /*0fa0*/  IMAD.HI.U32 R16, R99, R6, RZ ;  /* 0x0000000663107227 */ /* 0x000fe200078e00ff */
[-C--:B------:R-:W-:Y:S02]  /*0fb0*/  @P2 SHF.R.U32.HI R11, RZ, R7.reuse, R14 ;  /* 0x00000007ff0b2219 */ /* 0x080fe4000001160e */
[-C--:B-1----:R-:W-:Y:S02]  /*0fc0*/  @P1 SHF.R.U32.HI R12, RZ, R8.reuse, R13 ;  /* 0x00000008ff0c1219 */ /* 0x082fe4000001160d */
[----:B------:R-:W-:Y:S02]  /*0fd0*/  SHF.R.U32.HI R8, RZ, R8, R5 ;  /* 0x00000008ff087219 */ /* 0x000fe40000011605 */
[----:B------:R-:W-:Y:S02]  /*0fe0*/  SHF.R.U32.HI R16, RZ, R7, R16 ;  /* 0x00000007ff107219 */ /* 0x000fe40000011610 */
[----:B------:R-:W-:Y:S01]  /*0ff0*/  SEL R5, R97, R8, !P1 ;  /* 0x0000000861057207 */ /* 0x000fe20004800000 */
[----:B--2---:R-:W-:Y:S01]  /*1000*/  IMAD.HI.U32 R14, R12, R2, RZ ;  /* 0x000000020c0e7227 */ /* 0x004fe200078e00ff */
[----:B------:R-:W-:-:S03]  /*1010*/  SEL R7, R99, R16, !P2 ;  /* 0x0000001063077207 */ /* 0x000fc60005000000 */
[----:B------:R-:W-:Y:S01]  /*1020*/  IMAD.HI.U32 R6, R11, R2, RZ ;  /* 0x000000020b067227 */ /* 0x000fe200078e00ff */
[----:B------:R-:W-:-:S04]  /*1030*/  @P0 SHF.R.U32.HI R12, RZ, R3, R14 ;  /* 0x00000003ff0c0219 */ /* 0x000fc8000001160e */
[----:B------:R-:W-:Y:S01]  /*1040*/  @P0 SHF.R.U32.HI R11, RZ, R3, R6 ;  /* 0x00000003ff0b0219 */ /* 0x000fe20000011606 */
[----:B------:R-:W-:-:S04]  /*1050*/  IMAD R12, R12, R9, RZ ;  /* 0x000000090c0c7224 */ /* 0x000fc800078e02ff */
[----:B------:R-:W-:Y:S01]  /*1060*/  IMAD R6, R11, R9, RZ ;  /* 0x000000090b067224 */ /* 0x000fe200078e02ff */
[----:B------:R-:W-:-:S04]  /*1070*/  ISETP.GE.AND P1, PT, R5, R12, PT ;  /* 0x0000000c0500720c */ /* 0x000fc80003f26270 */
[----:B------:R-:W-:Y:S01]  /*1080*/  ISETP.GE.OR P1, PT, R7, R6, P1 ;  /* 0x000000060700720c */ /* 0x000fe20000f26670 */
[----:B------:R-:W-:-:S05]  /*1090*/  IMAD.HI.U32 R6, R5, R2, RZ ;  /* 0x0000000205067227 */ /* 0x000fca00078e00ff */
[----:B------:R-:W-:-:S04]  /*10a0*/  SHF.R.U32.HI R6, RZ, R3, R6 ;  /* 0x00000003ff067219 */ /* 0x000fc80000011606 */
[----:B------:R-:W-:-:S03]  /*10b0*/  SEL R6, R5, R6, !P0 ;  /* 0x0000000605067207 */ /* 0x000fc60004000000 */
[----:B------:R-:W-:Y:S01]  /*10c0*/  @!P1 IMAD.HI.U32 R8, R7, R2, RZ ;  /* 0x0000000207089227 */ /* 0x000fe200078e00ff */
[----:B------:R-:W-:-:S04]  /*10d0*/  IADD3 R2, PT, PT, -R6, RZ, RZ ;  /* 0x000000ff06027210 */ /* 0x000fc80007ffe1ff */
[----:B------:R-:W-:Y:S01]  /*10e0*/  @!P1 SHF.R.U32.HI R8, RZ, R3, R8 ;  /* 0x00000003ff089219 */ /* 0x000fe20000011608 */
[----:B------:R-:W-:-:S03]  /*10f0*/  IMAD R2, R9, R2, R5 ;  /* 0x0000000209027224 */ /* 0x000fc600078e0205 */
[----:B------:R-:W-:Y:S02]  /*1100*/  @!P1 SEL R3, R7, R8, !P0 ;  /* 0x0000000807039207 */ /* 0x000fe40004000000 */
[----:B------:R-:W-:-:S03]  /*1110*/  IADD3 R8, PT, PT, -R5, RZ, RZ ;  /* 0x000000ff05087210 */ /* 0x000fc60007ffe1ff */
[--C-:B------:R-:W-:Y:S02]  /*1120*/  @!P1 IMAD.IADD R6, R6, 0x1, -R3.reuse ;  /* 0x0000000106069824 */ /* 0x100fe400078e0a03 */
[----:B------:R-:W-:Y:S01]  /*1130*/  @!P1 IMAD R3, R2, R11, R3 ;  /* 0x0000000b02039224 */ /* 0x000fe200078e0203 */
[----:B------:R-:W-:Y:S01]  /*1140*/  IADD3 R2, PT, PT, -R7, RZ, RZ ;  /* 0x000000ff07027210 */ /* 0x000fe20007ffe1ff */
[----:B------:R-:W-:Y:S02]  /*1150*/  @!P1 IMAD R5, R6, R9, R7 ;  /* 0x0000000906059224 */ /* 0x000fe400078e0207 */
[----:B------:R-:W-:Y:S02]  /*1160*/  IMAD R8, R4, R8, R97 ;  /* 0x0000000804087224 */ /* 0x000fe400078e0261 */
[----:B------:R-:W-:Y:S02]  /*1170*/  @!P1 IMAD.MOV.U32 R7, RZ, RZ, R3 ;  /* 0x000000ffff079224 */ /* 0x000fe400078e0003 */
[----:B------:R-:W-:-:S02]  /*1180*/  IMAD R2, R10, R2, R99 ;  /* 0x000000020a027224 */ /* 0x000fc400078e0263 */
[----:B------:R-:W-:Y:S02]  /*1190*/  IMAD R97, R5, R4, R8 ;  /* 0x0000000405617224 */ /* 0x000fe400078e0208 */
[----:B------:R-:W-:Y:S02]  /*11a0*/  IMAD R99, R7, R10, R2 ;  /* 0x0000000a07637224 */ /* 0x000fe400078e0202 */
.L_x_15:
[----:B------:R-:W1:Y:S01]  /*11b0*/  LDCU UR4, c[0x0][0xb30] ;  /* 0x00016600ff0477ac */ /* 0x000e620008000800 */
[----:B------:R-:W2:Y:S08]  /*11c0*/  S2UR UR37, SR_CgaCtaId ;  /* 0x00000000002579c3 */ /* 0x000eb00000008800 */
[----:B------:R-:W3:Y:S01]  /*11d0*/  LDC R40, c[0x0][0xb24] ;  /* 0x0002c900ff287b82 */ /* 0x000ee20000000800 */
[----:B-1----:R-:W-:-:S09]  /*11e0*/  UISETP.NE.AND UP1, UPT, UR4, 0x1, UPT ;  /* 0x000000010400788c */ /* 0x002fd2000bf25270 */
[----:B--2---:R-:W-:Y:S05]  /*11f0*/  BRA.U UP1, `(.L_x_16) ;  /* 0x0000000101407547 */ /* 0x004fea000b800000 */
[----:B------:R-:W1:Y:S08]  /*1200*/  LDC.64 R4, c[0x0][0xb10] ;  /* 0x0002c400ff047b82 */ /* 0x000e700000000a00 */
[----:B------:R-:W2:Y:S08]  /*1210*/  LDC.64 R2, c[0x0][0xb18] ;  /* 0x0002c600ff027b82 */ /* 0x000eb00000000a00 */
[----:B------:R-:W4:Y:S08]  /*1220*/  LDC R6, c[0x0][0xb20] ;  /* 0x0002c800ff067b82 */ /* 0x000f300000000800 */
[----:B------:R-:W3:Y:S01]  /*1230*/  LDC R8, c[0x0][0xb0c] ;  /* 0x0002c300ff087b82 */ /* 0x000ee20000000800 */
[----:B-1----:R-:W-:-:S05]  /*1240*/  IMAD.HI.U32 R4, R99, R4, RZ ;  /* 0x0000000463047227 */ /* 0x002fca00078e00ff */
[----:B------:R-:W-:Y:S01]  /*1250*/  SHF.R.U32.HI R4, RZ, R5, R4 ;  /* 0x00000005ff047219 */ /* 0x000fe20000011604 */
[----:B--2---:R-:W-:Y:S01]  /*1260*/  IMAD.HI.U32 R3, R97, R3, RZ ;  /* 0x0000000361037227 */ /* 0x004fe200078e00ff */
[----:B------:R-:W-:-:S04]  /*1270*/  ISETP.NE.AND P0, PT, R2, 0x1, PT ;  /* 0x000000010200780c */ /* 0x000fc80003f05270 */
[----:B----4-:R-:W-:-:S04]  /*1280*/  SHF.R.U32.HI R6, RZ, R6, R3 ;  /* 0x00000006ff067219 */ /* 0x010fc80000011603 */
[----:B------:R-:W-:Y:S02]  /*1290*/  SEL R3, R97, R6, !P0 ;  /* 0x0000000661037207 */ /* 0x000fe40004000000 */
[----:B---3--:R-:W-:-:S04]  /*12a0*/  ISETP.NE.AND P1, PT, R8, 0x1, PT ;  /* 0x000000010800780c */ /* 0x008fc80003f25270 */
[----:B------:R-:W-:-:S05]  /*12b0*/  SEL R4, R99, R4, !P1 ;  /* 0x0000000463047207 */ /* 0x000fca0004800000 */
[----:B------:R-:W-:Y:S02]  /*12c0*/  IMAD.IADD R5, R3, 0x1, -R4 ;  /* 0x0000000103057824 */ /* 0x000fe400078e0a04 */
[----:B------:R-:W-:Y:S02]  /*12d0*/  IMAD.IADD R3, R4, 0x1, -R3 ;  /* 0x0000000104037824 */ /* 0x000fe400078e0a03 */
[----:B------:R-:W-:Y:S02]  /*12e0*/  IMAD R99, R5, R8, R99 ;  /* 0x0000000805637224 */ /* 0x000fe400078e0263 */
[----:B------:R-:W-:-:S07]  /*12f0*/  IMAD R97, R3, R2, R97 ;  /* 0x0000000203617224 */ /* 0x000fce00078e0261 */
.L_x_16:
[----:B------:R-:W-:Y:S01]  /*1300*/  BAR.SYNC.DEFER_BLOCKING 0x0 ;  /* 0x0000000000007b1d */ /* 0x000fe20000010000 */
[----:B------:R-:W-:Y:S01]  /*1310*/  UISETP.NE.AND UP1, UPT, UR8, 0x2, UPT ;  /* 0x000000020800788c */ /* 0x000fe2000bf25270 */
[----:B------:R-:W-:Y:S02]  /*1320*/  ISETP.NE.OR P5, PT, R0, 0x2, !P5 ;  /* 0x000000020000780c */ /* 0x000fe40006fa5670 */
[----:B------:R-:W-:-:S06]  /*1330*/  LOP3.LUT R2, R103, 0x1f, RZ, 0xc0, !PT ;  /* 0x0000001f67027812 */ /* 0x000fcc00078ec0ff */
[----:B------:R-:W-:Y:S05]  /*1340*/  BRA.U UP1, `(.L_x_17) ;  /* 0x0000001101547547 */ /* 0x000fea000b800000 */
[----:B------:R-:W1:Y:S01]  /*1350*/  LDCU UR13, c[0x0][0x38c] ;  /* 0x00007180ff0d77ac */ /* 0x000e620008000800 */
[----:B------:R-:W2:Y:S01]  /*1360*/  LDC R9, c[0x0][0x370] ;  /* 0x0000dc00ff097b82 */ /* 0x000ea20000000800 */
[----:B------:R-:W-:Y:S01]  /*1370*/  PLOP3.LUT P1, PT, PT, PT, UP2, 0x80, 0x8 ;  /* 0x000000000008781c */ /* 0x000fe20003f2f028 */
[----:B------:R-:W-:Y:S01]  /*1380*/  IMAD.MOV.U32 R15, RZ, RZ, 0x1 ;  /* 0x00000001ff0f7424 */ /* 0x000fe200078e00ff */
[----:B------:R-:W-:Y:S01]  /*1390*/  ISETP.EQ.OR P4, PT, R2, RZ, P5 ;  /* 0x000000ff0200720c */ /* 0x000fe20002f82670 */
[----:B------:R-:W-:Y:S01]  /*13a0*/  IMAD.MOV.U32 R14, RZ, RZ, RZ ;  /* 0x000000ffff0e7224 */ /* 0x000fe200078e00ff */
[----:B------:R-:W-:Y:S02]  /*13b0*/  PLOP3.LUT P1, PT, P1, PT, PT, 0x8, 0x80 ;  /* 0x000000000080781c */ /* 0x000fe40000f2e170 */
[----:B------:R-:W-:Y:S01]  /*13c0*/  CS2R R12, SRZ ;  /* 0x00000000000c7805 */ /* 0x000fe2000001ff00 */
[----:B------:R-:W-:Y:S01]  /*13d0*/  IMAD.MOV.U32 R10, RZ, RZ, 0x1 ;  /* 0x00000001ff0a7424 */ /* 0x000fe200078e00ff */
[----:B------:R-:W4:Y:S01]  /*13e0*/  LDC R0, c[0x0][0x374] ;  /* 0x0000dd00ff007b82 */ /* 0x000f220000000800 */
[----:B------:R-:W2:Y:S01]  /*13f0*/  LDCU.64 UR22, c[0x0][0x348] ;  /* 0x00006900ff1677ac */ /* 0x000ea20008000a00 */
[----:B------:R-:W-:Y:S01]  /*1400*/  UMOV UR6, URZ ;  /* 0x000000ff00067c82 */ /* 0x000fe20008000000 */
[----:B-1----:R-:W-:-:S04]  /*1410*/  UIADD3 UR5, UPT, UPT, UR13, 0x1f, URZ ;  /* 0x0000001f0d057890 */ /* 0x002fc8000fffe0ff */
[----:B------:R-:W-:-:S04]  /*1420*/  USHF.R.S32.HI UR4, URZ, 0x1f, UR5 ;  /* 0x0000001fff047899 */ /* 0x000fc80008011405 */
[----:B------:R-:W-:-:S04]  /*1430*/  ULEA.HI UR4, UR4, UR5, URZ, 0x5 ;  /* 0x0000000504047291 */ /* 0x000fc8000f8f28ff */
[----:B------:R-:W-:Y:S02]  /*1440*/  USHF.R.S32.HI UR15, URZ, 0x5, UR4 ;  /* 0x00000005ff0f7899 */ /* 0x000fe40008011404 */
[----:B------:R-:W-:Y:S02]  /*1450*/  UIADD3 UR4, UPT, UPT, UR13, -0x1, URZ ;  /* 0xffffffff0d047890 */ /* 0x000fe4000fffe0ff */
[----:B------:R-:W-:Y:S02]  /*1460*/  UISETP.LT.U32.AND UP0, UPT, UR15, 0x4, UPT ;  /* 0x000000040f00788c */ /* 0x000fe4000bf01070 */
[----:B------:R-:W-:Y:S02]  /*1470*/  UISETP.GE.U32.AND UP1, UPT, UR4, -0x3f, UPT ;  /* 0xffffffc10400788c */ /* 0x000fe4000bf26070 */
[----:B------:R-:W-:Y:S02]  /*1480*/  USEL UR14, UR15, 0x4, UP0 ;  /* 0x000000040f0e7887 */ /* 0x000fe40008000000 */
[----:B------:R-:W-:-:S02]  /*1490*/  UIADD3 UR13, UPT, UPT, UR13, 0x3e, URZ ;  /* 0x0000003e0d0d7890 */ /* 0x000fc4000fffe0ff */
[----:B------:R-:W-:Y:S02]  /*14a0*/  UIADD3 UR5, UPT, UPT, UR14, -0x1, URZ ;  /* 0xffffffff0e057890 */ /* 0x000fe4000fffe0ff */
[----:B------:R-:W-:-:S03]  /*14b0*/  UIADD3 UR7, UPT, UPT, UR15, -UR14, URZ ;  /* 0x8000000e0f077290 */ /* 0x000fc6000fffe0ff */
[----:B------:R-:W-:-:S04]  /*14c0*/  @UP1 UIADD3 UR5, UPT, UPT, UR14, URZ, URZ ;  /* 0x000000ff0e051290 */ /* 0x000fc8000fffe0ff */
[----:B--2---:R-:W-:-:S12]  /*14d0*/  UIADD3 UR5, UPT, UPT, UR5, 0x1, URZ ;  /* 0x0000000105057890 */ /* 0x004fd8000fffe0ff */
.L_x_35:
[----:B------:R-:W-:Y:S01]  /*14e0*/  UISETP.NE.AND UP0, UPT, UR37, URZ, UPT ;  /* 0x000000ff2500728c */ /* 0x000fe2000bf05270 */
[----:B------:R-:W1:Y:S08]  /*14f0*/  S2UR UR37, SR_CgaCtaId ;  /* 0x00000000002579c3 */ /* 0x000e700000008800 */
[----:B------:R-:W-:Y:S05]  /*1500*/  BRA.U UP0, `(.L_x_18) ;  /* 0x0000000100347547 */ /* 0x000fea000b800000 */
[----:B------:R-:W2:Y:S01]  /*1510*/  S2R R2, SR_CgaCtaId ;  /* 0x0000000000027919 */ /* 0x000ea20000008800 */
[----:B------:R-:W-:-:S04]  /*1520*/  MOV R3, 0x400 ;  /* 0x0000040000037802 */ /* 0x000fc80000000f00 */
[----:B--2---:R-:W-:Y:S02]  /*1530*/  LEA R3, R2, R3, 0x18 ;  /* 0x0000000302037211 */ /* 0x004fe400078ec0ff */
[----:B------:R-:W-:-:S03]  /*1540*/  SHF.L.U32 R2, R10, 0x1f, RZ ;  /* 0x0000001f0a027819 */ /* 0x000fc600000006ff */
[----:B------:R-:W-:-:S04]  /*1550*/  IMAD R3, R12, 0x8, R3 ;  /* 0x000000080c037824 */ /* 0x000fc800078e0203 */
[----:B------:R-:W2:Y:S02]  /*1560*/  SYNCS.PHASECHK.TRANS64.TRYWAIT P0, [R3+URZ+0xd0], R2 ;  /* 0x0000d002030075a7 */ /* 0x000ea400080011ff */
[----:B--2---:R-:W-:Y:S05]  /*1570*/  @!P0 BRA `(.L_x_19) ;  /* 0x0000004800c08947 */ /* 0x004fea0003800000 */
.L_x_95:
[----:B------:R-:W-:Y:S01]  /*1580*/  VIADD R12, R12, 0x1 ;  /* 0x000000010c0c7836 */ /* 0x000fe20000000000 */
[----:B------:R2:W-:Y:S04]  /*1590*/  SYNCS.ARRIVE.TRANS64.A1T0 RZ, [R3+URZ+0xc0], RZ ;  /* 0x0000c0ff03ff79a7 */ /* 0x0005e800081000ff */
[----:B------:R-:W-:-:S04]  /*15a0*/  ISETP.NE.AND P0, PT, R12, 0x2, PT ;  /* 0x000000020c00780c */ /* 0x000fc80003f05270 */
[----:B------:R-:W-:Y:S02]  /*15b0*/  SEL R12, R12, RZ, P0 ;  /* 0x000000ff0c0c7207 */ /* 0x000fe40000000000 */
[----:B--2---:R-:W-:-:S04]  /*15c0*/  SEL R3, RZ, 0x1, P0 ;  /* 0x00000001ff037807 */ /* 0x004fc80000000000 */
[----:B------:R-:W-:-:S07]  /*15d0*/  LOP3.LUT R10, R10, R3, RZ, 0x3c, !PT ;  /* 0x000000030a0a7212 */ /* 0x000fce00078e3cff */
.L_x_18:
[----:B------:R-:W-:Y:S01]  /*15e0*/  UMOV UR4, 0x400 ;  /* 0x0000040000047882 */ /* 0x000fe20000000000 */
[----:B------:R-:W-:Y:S01]  /*15f0*/  SHF.L.U32 R2, R15, 0x1f, RZ ;  /* 0x0000001f0f027819 */ /* 0x000fe200000006ff */
[----:B-1----:R-:W-:Y:S01]  /*1600*/  ULEA UR4, UR37, UR4, 0x18 ;  /* 0x0000000425047291 */ /* 0x002fe2000f8ec0ff */
[----:B------:R-:W-:Y:S01]  /*1610*/  R2UR UR35, R99 ;  /* 0x00000000632372ca */ /* 0x000fe200000e0000 */
[----:B------:R-:W-:Y:S01]  /*1620*/  UISETP.GE.U32.AND UP0, UPT, UR13, 0x3f, UPT ;  /* 0x0000003f0d00788c */ /* 0x000fe2000bf06070 */
[----:B------:R-:W-:Y:S01]  /*1630*/  R2UR UR11, R97 ;  /* 0x00000000610b72ca */ /* 0x000fe200000e0000 */
[----:B------:R-:W-:Y:S01]  /*1640*/  ULEA UR8, UR6, UR4, 0x3 ;  /* 0x0000000406087291 */ /* 0x000fe2000f8e18ff */
[----:B------:R-:W-:-:S08]  /*1650*/  UMOV UR24, URZ ;  /* 0x000000ff00187c82 */ /* 0x000fd00008000000 */
[----:B------:R1:W2:Y:S01]  /*1660*/  SYNCS.PHASECHK.TRANS64.TRYWAIT P0, [UR8+0x20], R2 ;  /* 0x00002002ff0075a7 */ /* 0x0002a20008001108 */
[----:B------:R-:W-:Y:S02]  /*1670*/  USHF.L.U32 UR35, UR35, 0x6, URZ ;  /* 0x0000000623237899 */ /* 0x000fe400080006ff */
[----:B------:R-:W-:Y:S01]  /*1680*/  USHF.L.U32 UR11, UR11, 0x6, URZ ;  /* 0x000000060b0b7899 */ /* 0x000fe200080006ff */
[----:B------:R-:W-:Y:S11]  /*1690*/  BRA.U !UP0, `(.L_x_20) ;  /* 0x0000000108a47547 */ /* 0x000ff6000b800000 */
[----:B------:R-:W-:Y:S01]  /*16a0*/  UMOV UR16, URZ ;  /* 0x000000ff00107c82 */ /* 0x000fe20008000000 */
[----:B------:R-:W-:-:S05]  /*16b0*/  UMOV UR17, UR6 ;  /* 0x0000000600117c82 */ /* 0x000fca0008000000 */
.L_x_25:
[----:B-1----:R-:W-:Y:S01]  /*16c0*/  ULEA UR33, UR17, UR4, 0x3 ;  /* 0x0000000411217291 */ /* 0x002fe2000f8e18ff */
[----:B--2---:R-:W-:Y:S01]  /*16d0*/  @!P5 MOV R3, 0x1000 ;  /* 0x000010000003d802 */ /* 0x004fe20000000f00 */
[----:B--2---:R-:W-:Y:S10]  /*16e0*/  @P0 BRA `(.L_x_21) ;  /* 0x00000000000c0947 */ /* 0x004ff40003800000 */
[----:B------:R-:W-:-:S04]  /*16f0*/  SHF.L.U32 R5, R15, 0x1f, RZ ;  /* 0x0000001f0f057819 */ /* 0x000fc800000006ff */
[----:B------:R-:W2:Y:S02]  /*1700*/  SYNCS.PHASECHK.TRANS64.TRYWAIT P0, [UR33+0x20], R5 ;  /* 0x00002005ff0075a7 */ /* 0x000ea40008001121 */
[----:B--2---:R-:W-:Y:S05]  /*1710*/  @!P0 BRA `(.L_x_22) ;  /* 0x00000048006c8947 */ /* 0x004fea0003800000 */
.L_x_21:
[----:B------:R2:W-:Y:S01]  /*1720*/  @!P5 SYNCS.ARRIVE.TRANS64 RZ, [UR33], R3 ;  /* 0x00000003ffffd9a7 */ /* 0x0005e20008000021 */
[----:B------:R-:W-:Y:S04]  /*1730*/  BSSY.RECONVERGENT B0, `(.L_x_23) ;  /* 0x0000003000007945 */ /* 0x000fe80003800200 */
[----:B------:R-:W-:Y:S05]  /*1740*/  @P4 BRA `(.L_x_24) ;  /* 0x0000000000044947 */ /* 0x000fea0003800000 */
[----:B------:R-:W-:Y:S05]  /*1750*/  BPT.TRAP 0x1 ;  /* 0x000000040000795c */ /* 0x000fea0000300000 */
.L_x_24:
[----:B------:R-:W-:Y:S05]  /*1760*/  BSYNC.RECONVERGENT B0 ;  /* 0x0000000000007941 */ /* 0x000fea0003800200 */
.L_x_23:
[----:B------:R-:W-:Y:S02]  /*1770*/  UIADD3 UR6, UPT, UPT, UR17, 0x1, URZ ;  /* 0x0000000111067890 */ /* 0x000fe4000fffe0ff */
[----:B------:R-:W-:Y:S02]  /*1780*/  UIADD3 UR26, UP1, UPT, UR22, 0x80, URZ ;  /* 0x00000080161a7890 */ /* 0x000fe4000ff3e0ff */
[----:B------:R-:W-:Y:S02]  /*1790*/  UISETP.NE.AND UP0, UPT, UR6, 0x4, UPT ;  /* 0x000000040600788c */ /* 0x000fe4000bf05270 */
[----:B------:R-:W-:Y:S02]  /*17a0*/  USHF.L.U32 UR34, UR16, 0x5, URZ ;  /* 0x0000000510227899 */ /* 0x000fe400080006ff */
[----:B------:R-:W-:Y:S02]  /*17b0*/  USEL UR9, URZ, 0x1, UP0 ;  /* 0x00000001ff097887 */ /* 0x000fe40008000000 */
[----:B------:R-:W-:-:S02]  /*17c0*/  USEL UR6, UR6, URZ, UP0 ;  /* 0x000000ff06067287 */ /* 0x000fc40008000000 */
[----:B------:R-:W-:Y:S02]  /*17d0*/  UIADD3 UR20, UP0, UPT, UR22, 0x180, URZ ;  /* 0x0000018016147890 */ /* 0x000fe4000ff1e0ff */
[----:B------:R-:W-:Y:S01]  /*17e0*/  ULEA UR8, UR6, UR4, 0x3 ;  /* 0x0000000406087291 */ /* 0x000fe2000f8e18ff */
[----:B------:R-:W-:Y:S01]  /*17f0*/  LOP3.LUT R15, R15, UR9, RZ, 0x3c, !PT ;  /* 0x000000090f0f7c12 */ /* 0x000fe2000f8e3cff */
[----:B------:R-:W-:Y:S02]  /*1800*/  UIADD3.X UR27, UPT, UPT, URZ, UR23, URZ, UP1, !UPT ;  /* 0x00000017ff1b7290 */ /* 0x000fe40008ffe4ff */
[----:B------:R-:W-:Y:S01]  /*1810*/  UIADD3.X UR21, UPT, UPT, URZ, UR23, URZ, UP0, !UPT ;  /* 0x00000017ff157290 */ /* 0x000fe200087fe4ff */
[----:B-1----:R-:W-:Y:S01]  /*1820*/  SHF.L.U32 R2, R15, 0x1f, RZ ;  /* 0x0000001f0f027819 */ /* 0x002fe200000006ff */
[----:B------:R-:W-:Y:S01]  /*1830*/  UMOV UR18, 0x0 ;  /* 0x0000000000127882 */ /* 0x000fe20000000000 */
[----:B------:R-:W-:Y:S01]  /*1840*/  UMOV UR19, 0x10000000 ;  /* 0x1000000000137882 */ /* 0x000fe20000000000 */
[----:B------:R-:W-:Y:S01]  /*1850*/  UMOV UR12, UR36 ;  /* 0x00000024000c7c82 */ /* 0x000fe20008000000 */
[----:B------:R1:W1:Y:S01]  /*1860*/  SYNCS.PHASECHK.TRANS64.TRYWAIT P0, [UR8+0x20], R2 ;  /* 0x00002002ff0075a7 */ /* 0x0002620008001108 */
[----:B------:R-:W-:Y:S01]  /*1870*/  ULEA UR8, UR17, UR4, 0xb ;  /* 0x0000000411087291 */ /* 0x000fe2000f8e58ff */
[----:B------:R-:W-:Y:S01]  /*1880*/  UMOV UR9, UR33 ;  /* 0x0000002100097c82 */ /* 0x000fe20008000000 */
[----:B------:R-:W-:-:S02]  /*1890*/  UMOV UR10, UR34 ;  /* 0x00000022000a7c82 */ /* 0x000fc40008000000 */
[----:B------:R-:W-:Y:S02]  /*18a0*/  UIADD3 UR32, UPT, UPT, UR8, 0x2400, URZ ;  /* 0x0000240008207890 */ /* 0x000fe4000fffe0ff */
[----:B------:R-:W-:Y:S02]  /*18b0*/  UIADD3 UR8, UPT, UPT, UR8, 0x4400, URZ ;  /* 0x0000440008087890 */ /* 0x000fe4000fffe0ff */
[----:B------:R-:W-:Y:S01]  /*18c0*/  UIADD3 UR16, UPT, UPT, UR16, 0x1, URZ ;  /* 0x0000000110107890 */ /* 0x000fe2000fffe0ff */
[----:B------:R-:W-:Y:S01]  /*18d0*/  UMOV UR24, UR5 ;  /* 0x0000000500187c82 */ /* 0x000fe20008000000 */
[----:B------:R-:W-:Y:S02]  /*18e0*/  UMOV UR17, UR6 ;  /* 0x0000000600117c82 */ /* 0x000fe40008000000 */
[----:B------:R-:W-:Y:S01]  /*18f0*/  UISETP.NE.AND UP0, UPT, UR16, UR5, UPT ;  /* 0x000000051000728c */ /* 0x000fe2000bf05270 */
[----:B------:R1:W-:Y:S02]  /*1900*/  UTMALDG.3D [UR32], [UR26], desc[UR18] ;  /* 0x000012201a0075b4 */ /* 0x0003e40008011000 */
[----:B------:R1:W-:Y:S06]  /*1910*/  UTMALDG.3D [UR8], [UR20], desc[UR18] ;  /* 0x00001208140075b4 */ /* 0x0003ec0008011000 */
[----:B------:R-:W-:Y:S05]  /*1920*/  BRA.U UP0, `(.L_x_25) ;  /* 0xfffffffd00647547 */ /* 0x000fea000b83ffff */
.L_x_20:
[----:B-1----:R-:W-:Y:S01]  /*1930*/  ULEA UR8, UR6, UR4, 0x3 ;  /* 0x0000000406087291 */ /* 0x002fe2000f8e18ff */
[----:B------:R-:W-:Y:S01]  /*1940*/  SHF.L.U32 R2, R15, 0x1f, RZ ;  /* 0x0000001f0f027819 */ /* 0x000fe200000006ff */
[----:B------:R-:W-:Y:S01]  /*1950*/  @!P1 SYNCS.ARRIVE.TRANS64.A1T0 RZ, [UR4+0x58], RZ ;  /* 0x000058ffffff99a7 */ /* 0x000fe20008100004 */
[----:B------:R-:W-:-:S06]  /*1960*/  UISETP.GT.AND UP0, UPT, UR15, UR14, UPT ;  /* 0x0000000e0f00728c */ /* 0x000fcc000bf04270 */
[----:B--2---:R1:W2:Y:S03]  /*1970*/  SYNCS.PHASECHK.TRANS64.TRYWAIT P0, [UR8+0x20], R2 ;  /* 0x00002002ff0075a7 */ /* 0x0042a60008001108 */
[----:B------:R-:W-:Y:S05]  /*1980*/  BRA.U !UP0, `(.L_x_26) ;  /* 0x0000000108a87547 */ /* 0x000fea000b800000 */
[----:B------:R-:W-:Y:S01]  /*1990*/  UIADD3 UR21, UPT, UPT, UR7, UR24, URZ ;  /* 0x0000001807157290 */ /* 0x000fe2000fffe0ff */
[----:B------:R-:W-:-:S11]  /*19a0*/  UMOV UR25, UR6 ;  /* 0x0000000600197c82 */ /* 0x000fd60008000000 */
.L_x_31:
[----:B-1----:R-:W-:Y:S01]  /*19b0*/  ULEA UR17, UR25, UR4, 0x3 ;  /* 0x0000000419117291 */ /* 0x002fe2000f8e18ff */
[----:B--2---:R-:W-:Y:S01]  /*19c0*/  @!P5 MOV R3, 0x1000 ;  /* 0x000010000003d802 */ /* 0x004fe20000000f00 */
[----:B--2---:R-:W-:Y:S10]  /*19d0*/  @P0 BRA `(.L_x_27) ;  /* 0x00000000000c0947 */ /* 0x004ff40003800000 */
[----:B------:R-:W-:-:S04]  /*19e0*/  SHF.L.U32 R5, R15, 0x1f, RZ ;  /* 0x0000001f0f057819 */ /* 0x000fc800000006ff */
[----:B------:R-:W2:Y:S02]  /*19f0*/  SYNCS.PHASECHK.TRANS64.TRYWAIT P0, [UR17+0x20], R5 ;  /* 0x00002005ff0075a7 */ /* 0x000ea40008001111 */
[----:B--2---:R-:W-:Y:S05]  /*1a00*/  @!P0 BRA `(.L_x_28) ;  /* 0x0000004400c88947 */ /* 0x004fea0003800000 */
.L_x_27:
[----:B------:R2:W-:Y:S01]  /*1a10*/  @!P5 SYNCS.ARRIVE.TRANS64 RZ, [UR17], R3 ;  /* 0x00000003ffffd9a7 */ /* 0x0005e20008000011 */
[----:B------:R-:W-:Y:S04]  /*1a20*/  BSSY.RECONVERGENT B0, `(.L_x_29) ;  /* 0x0000003000007945 */ /* 0x000fe80003800200 */
[----:B------:R-:W-:Y:S05]  /*1a30*/  @P4 BRA `(.L_x_30) ;  /* 0x0000000000044947 */ /* 0x000fea0003800000 */
[----:B------:R-:W-:Y:S05]  /*1a40*/  BPT.TRAP 0x1 ;  /* 0x000000040000795c */ /* 0x000fea0000300000 */
.L_x_30:
[----:B------:R-:W-:Y:S05]  /*1a50*/  BSYNC.RECONVERGENT B0 ;  /* 0x0000000000007941 */ /* 0x000fea0003800200 */
.L_x_29:
        /* <DEDUP_REMOVED lines=20> */
[----:B------:R-:W-:Y:S01]  /*1ba0*/  UIADD3 UR8, UPT, UPT, UR8, 0x4400, URZ ;  /* 0x0000440008087890 */ /* 0x000fe2000fffe0ff */
[----:B------:R-:W-:Y:S01]  /*1bb0*/  UMOV UR9, UR17 ;  /* 0x0000001100097c82 */ /* 0x000fe20008000000 */
[----:B------:R-:W-:Y:S01]  /*1bc0*/  UMOV UR10, UR18 ;  /* 0x00000012000a7c82 */ /* 0x000fe20008000000 */
[----:B------:R-:W-:Y:S01]  /*1bd0*/  UIADD3 UR24, UPT, UPT, UR24, 0x1, URZ ;  /* 0x0000000118187890 */ /* 0x000fe2000fffe0ff */
[----:B------:R-:W-:-:S03]  /*1be0*/  UMOV UR25, UR6 ;  /* 0x0000000600197c82 */ /* 0x000fc60008000000 */
[----:B------:R1:W-:Y:S01]  /*1bf0*/  UTMALDG.3D [UR16], [UR30], desc[UR26] ;  /* 0x00001a101e0075b4 */ /* 0x0003e20008011000 */
[----:B------:R-:W-:Y:S01]  /*1c00*/  UISETP.NE.AND UP0, UPT, UR24, UR21, UPT ;  /* 0x000000151800728c */ /* 0x000fe2000bf05270 */
[----:B------:R1:W-:Y:S08]  /*1c10*/  UTMALDG.3D [UR8], [UR28], desc[UR26] ;  /* 0x00001a081c0075b4 */ /* 0x0003f00008011000 */
[----:B------:R-:W-:Y:S05]  /*1c20*/  BRA.U UP0, `(.L_x_31) ;  /* 0xfffffffd00607547 */ /* 0x000fea000b83ffff */
.L_x_26:
[C---:B-1----:R-:W-:Y:S01]  /*1c30*/  LEA R2, R14.reuse, UR4, 0x3 ;  /* 0x000000040e027c11 */ /* 0x042fe2000f8e18ff */
[----:B------:R-:W-:Y:S01]  /*1c40*/  NOP ;  /* 0x0000000000007918 */ /* 0x000fe20000000000 */
[----:B--2---:R-:W-:Y:S02]  /*1c50*/  SHF.L.U32 R3, R13, 0x1f, RZ ;  /* 0x0000001f0d037819 */ /* 0x004fe400000006ff */
[----:B------:R-:W-:Y:S02]  /*1c60*/  LEA R4, R14, UR4, 0x4 ;  /* 0x000000040e047c11 */ /* 0x000fe4000f8e20ff */
[----:B------:R-:W1:Y:S02]  /*1c70*/  SYNCS.PHASECHK.TRANS64.TRYWAIT P0, [R2+URZ+0x60], R3 ;  /* 0x00006003020075a7 */ /* 0x000e6400080011ff */
[----:B-1----:R-:W-:Y:S05]  /*1c80*/  @!P0 BRA `(.L_x_32) ;  /* 0x0000004400408947 */ /* 0x002fea0003800000 */
.L_x_98:
[----:B------:R-:W2:Y:S01]  /*1c90*/  LDS.128 R4, [R4+0xf0] ;  /* 0x0000f00004047984 */ /* 0x000ea20000000c00 */
[----:B---3--:R-:W-:Y:S01]  /*1ca0*/  ISETP.GE.AND P0, PT, R40, 0x1, PT ;  /* 0x000000012800780c */ /* 0x008fe20003f06270 */
[----:B-1----:R-:W-:Y:S01]  /*1cb0*/  VIADD R2, R2, 0x70 ;  /* 0x0000007002027836 */ /* 0x002fe20000000000 */
[----:B------:R-:W-:Y:S01]  /*1cc0*/  @!PT LDS RZ, [RZ] ;  /* 0x00000000fffff984 */ /* 0x000fe20000000800 */
[----:B------:R-:W-:Y:S01]  /*1cd0*/  @!PT LDS RZ, [RZ] ;  /* 0x00000000fffff984 */ /* 0x000fe20000000800 */
[----:B------:R-:W-:Y:S01]  /*1ce0*/  @!PT LDS RZ, [RZ] ;  /* 0x00000000fffff984 */ /* 0x000fe20000000800 */
[----:B------:R-:W-:Y:S01]  /*1cf0*/  @!PT LDS RZ, [RZ] ;  /* 0x00000000fffff984 */ /* 0x000fe20000000800 */
[----:B------:R1:W-:Y:S06]  /*1d00*/  MEMBAR.ALL.CTA ;  /* 0x0000000000007992 */ /* 0x0003ec0000008000 */
[----:B-1----:R-:W1:Y:S01]  /*1d10*/  FENCE.VIEW.ASYNC.S ;  /* 0x00000000000073c6 */ /* 0x002e620000000000 */
[----:B------:R-:W-:-:S04]  /*1d20*/  PRMT R2, RZ, 0x654, R2 ;  /* 0x00000654ff027816 */ /* 0x000fc80000000002 */
[----:B-1----:R1:W-:Y:S01]  /*1d30*/  SYNCS.ARRIVE.TRANS64.RED.A1T0 RZ, [R2+URZ], RZ ;  /* 0x000000ff02ff79a7 */ /* 0x0023e200081004ff */
[----:B--2---:R-:W-:-:S13]  /*1d40*/  LOP3.LUT P2, RZ, R6, 0x1, RZ, 0xc0, !PT ;  /* 0x0000000106ff7812 */ /* 0x004fda000784c0ff */
[----:B------:R-:W-:Y:S01]  /*1d50*/  @P2 SHF.R.U32.HI R3, RZ, 0x10, R5 ;  /* 0x00000010ff032819 */ /* 0x000fe20000011605 */
[----:B------:R-:W-:Y:S01]  /*1d60*/  VOTEU.ANY UP0, P2 ;  /* 0x0000000000ff7886 */ /* 0x000fe20001000100 */
[----:B------:R-:W-:Y:S02]  /*1d70*/  @P2 MOV R11, R4 ;  /* 0x00000004000b2202 */ /* 0x000fe40000000f00 */
[----:B------:R-:W-:Y:S02]  /*1d80*/  @P2 R2UR.BROADCAST UR8, R3 ;  /* 0x00000000030822ca */ /* 0x000fe400008e0000 */
[----:B------:R-:W-:-:S11]  /*1d90*/  @P2 LOP3.LUT R8, R5, 0xffff, RZ, 0xc0, !PT ;  /* 0x0000ffff05082812 */ /* 0x000fd600078ec0ff */
[----:B------:R-:W-:Y:S01]  /*1da0*/  @UP0 UMOV UR36, UR8 ;  /* 0x0000000800240c82 */ /* 0x000fe20008000000 */
[----:B-1----:R-:W-:Y:S05]  /*1db0*/  @!P0 BRA `(.L_x_33) ;  /* 0x0000000000b88947 */ /* 0x002fea0003800000 */
[----:B------:R-:W4:Y:S01]  /*1dc0*/  LDC.64 R4, c[0x0][0xb18] ;  /* 0x0002c600ff047b82 */ /* 0x000f220000000a00 */
[----:B------:R-:W-:-:S07]  /*1dd0*/  ISETP.NE.AND P3, PT, R40, 0x1, PT ;  /* 0x000000012800780c */ /* 0x000fce0003f65270 */
[----:B------:R-:W1:Y:S08]  /*1de0*/  LDC.64 R6, c[0x0][0xb10] ;  /* 0x0002c400ff067b82 */ /* 0x000e700000000a00 */
[----:B------:R-:W2:Y:S08]  /*1df0*/  LDC R16, c[0x0][0xb20] ;  /* 0x0002c800ff107b82 */ /* 0x000eb00000000800 */
[----:B------:R-:W3:Y:S01]  /*1e00*/  LDC R18, c[0x0][0xb0c] ;  /* 0x0002c300ff127b82 */ /* 0x000ee20000000800 */
[----:B----4-:R-:W-:Y:S01]  /*1e10*/  IMAD.HI.U32 R17, R0, R5, RZ ;  /* 0x0000000500117227 */ /* 0x010fe200078e00ff */
[----:B------:R-:W-:-:S03]  /*1e20*/  ISETP.NE.AND P0, PT, R4, 0x1, PT ;  /* 0x000000010400780c */ /* 0x000fc60003f05270 */
[----:B------:R-:W-:-:S03]  /*1e30*/  IMAD.HI.U32 R5, R8, R5, RZ ;  /* 0x0000000508057227 */ /* 0x000fc600078e00ff */
[----:B------:R-:W4:Y:S01]  /*1e40*/  LDC.64 R2, c[0x0][0xb28] ;  /* 0x0002ca00ff027b82 */ /* 0x000f220000000a00 */
[----:B-1----:R-:W-:-:S04]  /*1e50*/  IMAD.HI.U32 R20, R9, R6, RZ ;  /* 0x0000000609147227 */ /* 0x002fc800078e00ff */
[----:B------:R-:W-:Y:S01]  /*1e60*/  IMAD.HI.U32 R22, R11, R6, RZ ;  /* 0x000000060b167227 */ /* 0x000fe200078e00ff */
[----:B------:R-:W-:Y:S02]  /*1e70*/  SHF.R.U32.HI R20, RZ, R7, R20 ;  /* 0x00000007ff147219 */ /* 0x000fe40000011614 */
[-C--:B--2---:R-:W-:Y:S02]  /*1e80*/  SHF.R.U32.HI R17, RZ, R16.reuse, R17 ;  /* 0x00000010ff117219 */ /* 0x084fe40000011611 */
[----:B------:R-:W-:Y:S02]  /*1e90*/  SHF.R.U32.HI R5, RZ, R16, R5 ;  /* 0x00000010ff057219 */ /* 0x000fe40000011605 */
[----:B------:R-:W-:Y:S02]  /*1ea0*/  SEL R17, R0, R17, !P0 ;  /* 0x0000001100117207 */ /* 0x000fe40004000000 */
[----:B------:R-:W-:Y:S02]  /*1eb0*/  SHF.R.U32.HI R22, RZ, R7, R22 ;  /* 0x00000007ff167219 */ /* 0x000fe40000011616 */
[----:B---3--:R-:W-:-:S02]  /*1ec0*/  ISETP.NE.AND P1, PT, R18, 0x1, PT ;  /* 0x000000011200780c */ /* 0x008fc40003f25270 */
[----:B------:R-:W-:Y:S02]  /*1ed0*/  SEL R5, R8, R5, !P0 ;  /* 0x0000000508057207 */ /* 0x000fe40004000000 */
[----:B------:R-:W-:Y:S02]  /*1ee0*/  SEL R19, R9, R20, !P1 ;  /* 0x0000001409137207 */ /* 0x000fe40004800000 */
[----:B------:R-:W-:Y:S01]  /*1ef0*/  SEL R7, R11, R22, !P1 ;  /* 0x000000160b077207 */ /* 0x000fe20004800000 */
[----:B----4-:R-:W-:-:S04]  /*1f00*/  IMAD.HI.U32 R20, R17, R2, RZ ;  /* 0x0000000211147227 */ /* 0x010fc800078e00ff */
[----:B------:R-:W-:Y:S01]  /*1f10*/  IMAD.HI.U32 R6, R19, R2, RZ ;  /* 0x0000000213067227 */ /* 0x000fe200078e00ff */
[----:B------:R-:W-:-:S04]  /*1f20*/  @P3 SHF.R.U32.HI R17, RZ, R3, R20 ;  /* 0x00000003ff113219 */ /* 0x000fc80000011614 */
[----:B------:R-:W-:Y:S01]  /*1f30*/  @P3 SHF.R.U32.HI R19, RZ, R3, R6 ;  /* 0x00000003ff133219 */ /* 0x000fe20000011606 */
[----:B------:R-:W-:-:S04]  /*1f40*/  IMAD R17, R40, R17, RZ ;  /* 0x0000001128117224 */ /* 0x000fc800078e02ff */
[----:B------:R-:W-:Y:S01]  /*1f50*/  IMAD R6, R40, R19, RZ ;  /* 0x0000001328067224 */ /* 0x000fe200078e02ff */
[C---:B------:R-:W-:Y:S02]  /*1f60*/  ISETP.GE.AND P0, PT, R5.reuse, R17, PT ;  /* 0x000000110500720c */ /* 0x040fe40003f06270 */
[----:B------:R-:W-:Y:S02]  /*1f70*/  IADD3 R17, PT, PT, -R5, RZ, RZ ;  /* 0x000000ff05117210 */ /* 0x000fe40007ffe1ff */
[----:B------:R-:W-:Y:S01]  /*1f80*/  ISETP.GE.OR P0, PT, R7, R6, P0 ;  /* 0x000000060700720c */ /* 0x000fe20000706670 */
[----:B------:R-:W-:-:S04]  /*1f90*/  IMAD.HI.U32 R6, R5, R2, RZ ;  /* 0x0000000205067227 */ /* 0x000fc800078e00ff */
[----:B------:R-:W-:Y:S01]  /*1fa0*/  IMAD R8, R4, R17, R8 ;  /* 0x0000001104087224 */ /* 0x000fe200078e0208 */
[----:B------:R-:W-:-:S04]  /*1fb0*/  SHF.R.U32.HI R6, RZ, R3, R6 ;  /* 0x00000003ff067219 */ /* 0x000fc80000011606 */
[----:B------:R-:W-:-:S03]  /*1fc0*/  SEL R6, R5, R6, !P3 ;  /* 0x0000000605067207 */ /* 0x000fc60005800000 */
[----:B------:R-:W-:-:S04]  /*1fd0*/  @!P0 IMAD.HI.U32 R16, R7, R2, RZ ;  /* 0x0000000207108227 */ /* 0x000fc800078e00ff */
[----:B------:R-:W-:Y:S01]  /*1fe0*/  IMAD.MOV R2, RZ, RZ, -R6 ;  /* 0x000000ffff027224 */ /* 0x000fe200078e0a06 */
[----:B------:R-:W-:-:S03]  /*1ff0*/  @!P0 SHF.R.U32.HI R16, RZ, R3, R16 ;  /* 0x00000003ff108219 */ /* 0x000fc60000011610 */
[----:B------:R-:W-:Y:S01]  /*2000*/  IMAD R2, R40, R2, R5 ;  /* 0x0000000228027224 */ /* 0x000fe200078e0205 */
[----:B------:R-:W-:-:S05]  /*2010*/  @!P0 SEL R3, R7, R16, !P3 ;  /* 0x0000001007038207 */ /* 0x000fca0005800000 */
[--C-:B------:R-:W-:Y:S02]  /*2020*/  @!P0 IMAD.IADD R6, R6, 0x1, -R3.reuse ;  /* 0x0000000106068824 */ /* 0x100fe400078e0a03 */
[----:B------:R-:W-:Y:S01]  /*2030*/  @!P0 IMAD R3, R2, R19, R3 ;  /* 0x0000001302038224 */ /* 0x000fe200078e0203 */
[----:B------:R-:W-:Y:S01]  /*2040*/  IADD3 R2, PT, PT, -R7, RZ, RZ ;  /* 0x000000ff07027210 */ /* 0x000fe20007ffe1ff */
[----:B------:R-:W-:Y:S02]  /*2050*/  @!P0 IMAD R5, R40, R6, R7 ;  /* 0x0000000628058224 */ /* 0x000fe400078e0207 */
[----:B------:R-:W-:Y:S02]  /*2060*/  @!P0 IMAD.MOV.U32 R7, RZ, RZ, R3 ;  /* 0x000000ffff078224 */ /* 0x000fe400078e0003 */
[----:B------:R-:W-:Y:S02]  /*2070*/  IMAD R2, R18, R2, R11 ;  /* 0x0000000212027224 */ /* 0x000fe400078e020b */
[----:B------:R-:W-:-:S02]  /*2080*/  IMAD R8, R5, R4, R8 ;  /* 0x0000000405087224 */ /* 0x000fc400078e0208 */
[----:B------:R-:W-:Y:S02]  /*2090*/  IMAD R11, R7, R18, R2 ;  /* 0x00000012070b7224 */ /* 0x000fe400078e0202 */
.L_x_33:
[----:B------:R-:W1:Y:S02]  /*20a0*/  LDCU UR8, c[0x0][0xb30] ;  /* 0x00016600ff0877ac */ /* 0x000e640008000800 */
[----:B-1----:R-:W-:-:S09]  /*20b0*/  UISETP.NE.AND UP0, UPT, UR8, 0x1, UPT ;  /* 0x000000010800788c */ /* 0x002fd2000bf05270 */
[----:B------:R-:W-:Y:S05]  /*20c0*/  BRA.U UP0, `(.L_x_34) ;  /* 0x0000000100407547 */ /* 0x000fea000b800000 */
[----:B------:R-:W1:Y:S08]  /*20d0*/  LDC.64 R4, c[0x0][0xb10] ;  /* 0x0002c400ff047b82 */ /* 0x000e700000000a00 */
[----:B------:R-:W2:Y:S08]  /*20e0*/  LDC.64 R2, c[0x0][0xb18] ;  /* 0x0002c600ff027b82 */ /* 0x000eb00000000a00 */
[----:B------:R-:W3:Y:S08]  /*20f0*/  LDC R6, c[0x0][0xb20] ;  /* 0x0002c800ff067b82 */ /* 0x000ef00000000800 */
[----:B------:R-:W4:Y:S01]  /*2100*/  LDC R16, c[0x0][0xb0c] ;  /* 0x0002c300ff107b82 */ /* 0x000f220000000800 */
[----:B-1----:R-:W-:-:S05]  /*2110*/  IMAD.HI.U32 R4, R11, R4, RZ ;  /* 0x000000040b047227 */ /* 0x002fca00078e00ff */
[----:B------:R-:W-:Y:S01]  /*2120*/  SHF.R.U32.HI R4, RZ, R5, R4 ;  /* 0x00000005ff047219 */ /* 0x000fe20000011604 */
[----:B--2---:R-:W-:Y:S01]  /*2130*/  IMAD.HI.U32 R3, R8, R3, RZ ;  /* 0x0000000308037227 */ /* 0x004fe200078e00ff */
[----:B------:R-:W-:-:S04]  /*2140*/  ISETP.NE.AND P0, PT, R2, 0x1, PT ;  /* 0x000000010200780c */ /* 0x000fc80003f05270 */
[----:B---3--:R-:W-:-:S04]  /*2150*/  SHF.R.U32.HI R3, RZ, R6, R3 ;  /* 0x00000006ff037219 */ /* 0x008fc80000011603 */
[----:B------:R-:W-:Y:S02]  /*2160*/  SEL R3, R8, R3, !P0 ;  /* 0x0000000308037207 */ /* 0x000fe40004000000 */
[----:B----4-:R-:W-:-:S04]  /*2170*/  ISETP.NE.AND P1, PT, R16, 0x1, PT ;  /* 0x000000011000780c */ /* 0x010fc80003f25270 */
[----:B------:R-:W-:-:S05]  /*2180*/  SEL R4, R11, R4, !P1 ;  /* 0x000000040b047207 */ /* 0x000fca0004800000 */
[----:B------:R-:W-:Y:S02]  /*2190*/  IMAD.IADD R5, R3, 0x1, -R4 ;  /* 0x0000000103057824 */ /* 0x000fe400078e0a04 */
[----:B------:R-:W-:Y:S02]  /*21a0*/  IMAD.IADD R3, R4, 0x1, -R3 ;  /* 0x0000000104037824 */ /* 0x000fe400078e0a03 */
[----:B------:R-:W-:Y:S02]  /*21b0*/  IMAD R11, R5, R16, R11 ;  /* 0x00000010050b7224 */ /* 0x000fe400078e020b */
[----:B------:R-:W-:-:S07]  /*21c0*/  IMAD R8, R3, R2, R8 ;  /* 0x0000000203087224 */ /* 0x000fce00078e0208 */
.L_x_34:
[----:B------:R-:W-:Y:S01]  /*21d0*/  VIADD R14, R14, 0x1 ;  /* 0x000000010e0e7836 */ /* 0x000fe20000000000 */
[----:B------:R-:W-:Y:S01]  /*21e0*/  PLOP3.LUT P1, PT, PT, PT, PT, 0x80, 0x8 ;  /* 0x000000000008781c */ /* 0x000fe20003f2f070 */
[----:B------:R-:W-:Y:S02]  /*21f0*/  IMAD.IADD R99, R11, 0x1, R96 ;  /* 0x000000010b637824 */ /* 0x000fe400078e0260 */
[----:B------:R-:W-:Y:S01]  /*2200*/  IMAD.IADD R97, R8, 0x1, R81 ;  /* 0x0000000108617824 */ /* 0x000fe200078e0251 */
[----:B------:R-:W-:-:S04]  /*2210*/  ISETP.NE.AND P0, PT, R14, 0x2, PT ;  /* 0x000000020e00780c */ /* 0x000fc80003f05270 */
[----:B------:R-:W-:Y:S02]  /*2220*/  SEL R2, RZ, 0x1, P0 ;  /* 0x00000001ff027807 */ /* 0x000fe40000000000 */
[----:B------:R-:W-:Y:S02]  /*2230*/  SEL R14, R14, RZ, P0 ;  /* 0x000000ff0e0e7207 */ /* 0x000fe40000000000 */
[----:B------:R-:W-:Y:S01]  /*2240*/  LOP3.LUT R13, R13, R2, RZ, 0x3c, !PT ;  /* 0x000000020d0d7212 */ /* 0x000fe200078e3cff */
[----:B------:R-:W-:Y:S06]  /*2250*/  @P2 BRA `(.L_x_35) ;  /* 0xfffffff000a02947 */ /* 0x000fec000383ffff */
[----:B------:R-:W-:Y:S01]  /*2260*/  UIADD3 UR4, UPT, UPT, UR4, 0x20, URZ ;  /* 0x0000002004047890 */ /* 0x000fe2000fffe0ff */
[----:B------:R-:W-:-:S03]  /*2270*/  SHF.L.U32 R3, R15, 0x1f, RZ ;  /* 0x0000001f0f037819 */ /* 0x000fc600000006ff */
[----:B------:R-:W-:-:S09]  /*2280*/  ULEA UR5, UR6, UR4, 0x3 ;  /* 0x0000000406057291 */ /* 0x000fd2000f8e18ff */
[----:B------:R-:W1:Y:S02]  /*2290*/  SYNCS.PHASECHK.TRANS64.TRYWAIT P0, [UR5], R3 ;  /* 0x00000003ff0075a7 */ /* 0x000e640008001105 */
[----:B-1----:R-:W-:Y:S05]  /*22a0*/  @!P0 BRA `(.L_x_36) ;  /* 0x0000003c00cc8947 */ /* 0x002fea0003800000 */
.L_x_100:
[----:B------:R-:W-:-:S04]  /*22b0*/  UIADD3 UR6, UPT, UPT, UR6, 0x1, URZ ;  /* 0x0000000106067890 */ /* 0x000fc8000fffe0ff */
[----:B------:R-:W-:-:S04]  /*22c0*/  UISETP.NE.AND UP0, UPT, UR6, 0x4, UPT ;  /* 0x000000040600788c */ /* 0x000fc8000bf05270 */
[----:B------:R-:W-:Y:S02]  /*22d0*/  USEL UR7, URZ, 0x1, UP0 ;  /* 0x00000001ff077887 */ /* 0x000fe40008000000 */
[----:B------:R-:W-:-:S04]  /*22e0*/  USEL UR6, UR6, URZ, UP0 ;  /* 0x000000ff06067287 */ /* 0x000fc80008000000 */
[----:B------:R-:W-:Y:S01]  /*22f0*/  ULEA UR5, UR6, UR4, 0x3 ;  /* 0x0000000406057291 */ /* 0x000fe2000f8e18ff */
[----:B------:R-:W-:-:S04]  /*2300*/  LOP3.LUT R2, R15, UR7, RZ, 0x3c, !PT ;  /* 0x000000070f027c12 */ /* 0x000fc8000f8e3cff */
[----:B-1----:R-:W-:-:S04]  /*2310*/  SHF.L.U32 R3, R2, 0x1f, RZ ;  /* 0x0000001f02037819 */ /* 0x002fc800000006ff */
[----:B------:R-:W1:Y:S02]  /*2320*/  SYNCS.PHASECHK.TRANS64.TRYWAIT P0, [UR5], R3 ;  /* 0x00000003ff0075a7 */ /* 0x000e640008001105 */
[----:B-1----:R-:W-:Y:S05]  /*2330*/  @!P0 BRA `(.L_x_37) ;  /* 0x0000003c00c08947 */ /* 0x002fea0003800000 */
.L_x_102:
        /* <DEDUP_REMOVED lines=9> */
.L_x_104:
[----:B------:R-:W-:-:S04]  /*23d0*/  UIADD3 UR6, UPT, UPT, UR6, 0x1, URZ ;  /* 0x0000000106067890 */ /* 0x000fc8000fffe0ff */
[----:B------:R-:W-:-:S04]  /*23e0*/  UISETP.NE.AND UP0, UPT, UR6, 0x4, UPT ;  /* 0x000000040600788c */ /* 0x000fc8000bf05270 */
[----:B------:R-:W-:Y:S02]  /*23f0*/  USEL UR5, URZ, 0x1, UP0 ;  /* 0x00000001ff057887 */ /* 0x000fe40008000000 */
[----:B------:R-:W-:-:S04]  /*2400*/  USEL UR6, UR6, URZ, UP0 ;  /* 0x000000ff06067287 */ /* 0x000fc80008000000 */
[----:B------:R-:W-:Y:S01]  /*2410*/  ULEA UR6, UR6, UR4, 0x3 ;  /* 0x0000000406067291 */ /* 0x000fe2000f8e18ff */
[----:B-1----:R-:W-:-:S04]  /*2420*/  LOP3.LUT R3, R2, UR5, RZ, 0x3c, !PT ;  /* 0x0000000502037c12 */ /* 0x002fc8000f8e3cff */
[----:B------:R-:W-:Y:S01]  /*2430*/  SHF.L.U32 R3, R3, 0x1f, RZ ;  /* 0x0000001f03037819 */ /* 0x000fe200000006ff */
[----:B----4-:R-:W-:-:S07]  /*2440*/  IMAD.U32 R0, RZ, RZ, UR6 ;  /* 0x00000006ff007e24 */ /* 0x010fce000f8e00ff */
.L_x_39:
[----:B-1----:R1:W2:Y:S02]  /*2450*/  SYNCS.PHASECHK.TRANS64.TRYWAIT P0, [R0+URZ], R3 ;  /* 0x00000003000075a7 */ /* 0x0022a400080011ff */
[----:B--2---:R-:W-:Y:S05]  /*2460*/  @!P0 NANOSLEEP.SYNCS 0x989680 ;  /* 0x009896800000895d */ /* 0x004fea0003900000 */
[----:B------:R-:W2:Y:S02]  /*2470*/  @!P0 SYNCS.PHASECHK.TRANS64 P0, [R0+URZ], R3 ;  /* 0x00000003000085a7 */ /* 0x000ea400080010ff */
[----:B--2---:R-:W-:Y:S05]  /*2480*/  @P0 EXIT ;  /* 0x000000000000094d */ /* 0x004fea0003800000 */
[----:B------:R-:W-:Y:S05]  /*2490*/  BRA `(.L_x_39) ;  /* 0xfffffffc00ec7947 */ /* 0x000fea000383ffff */
.L_x_17:
[----:B------:R-:W-:-:S04]  /*24a0*/  UISETP.NE.AND UP1, UPT, UR37, URZ, UPT ;  /* 0x000000ff2500728c */ /* 0x000fc8000bf25270 */
[----:B------:R-:W-:-:S09]  /*24b0*/  UISETP.NE.OR UP1, UPT, UR8, 0x1, UP1 ;  /* 0x000000010800788c */ /* 0x000fd20008f25670 */
[----:B------:R-:W-:Y:S05]  /*24c0*/  BRA.U UP1, `(.L_x_40) ;  /* 0x0000000501487547 */ /* 0x000fea000b800000 */
[----:B------:R-:W-:Y:S01]  /*24d0*/  ISETP.NE.AND P2, PT, R2, RZ, PT ;  /* 0x000000ff0200720c */ /* 0x000fe20003f45270 */
[----:B------:R-:W-:Y:S01]  /*24e0*/  IMAD.MOV.U32 R12, RZ, RZ, 0x1 ;  /* 0x00000001ff0c7424 */ /* 0x000fe200078e00ff */
[----:B------:R-:W-:Y:S02]  /*24f0*/  CS2R R10, SRZ ;  /* 0x00000000000a7805 */ /* 0x000fe4000001ff00 */
[----:B------:R-:W-:Y:S01]  /*2500*/  CS2R R8, SRZ ;  /* 0x0000000000087805 */ /* 0x000fe2000001ff00 */
[----:B------:R-:W-:Y:S01]  /*2510*/  UMOV UR4, 0x400 ;  /* 0x0000040000047882 */ /* 0x000fe20000000000 */
[----:B------:R-:W-:Y:S01]  /*2520*/  UMOV UR6, URZ ;  /* 0x000000ff00067c82 */ /* 0x000fe20008000000 */
[----:B------:R-:W-:-:S12]  /*2530*/  ULEA UR37, UR37, UR4, 0x18 ;  /* 0x0000000425257291 */ /* 0x000fd8000f8ec0ff */
.L_x_44:
[----:B------:R-:W-:Y:S02]  /*2540*/  LEA R0, R8, UR37, 0x3 ;  /* 0x0000002508007c11 */ /* 0x000fe4000f8e18ff */
[----:B------:R-:W-:-:S03]  /*2550*/  SHF.L.U32 R5, R9, 0x1f, RZ ;  /* 0x0000001f09057819 */ /* 0x000fc600000006ff */
[----:B------:R-:W-:Y:S01]  /*2560*/  VIADD R4, R0, 0xd0 ;  /* 0x000000d000047836 */ /* 0x000fe20000000000 */
[----:B------:R-:W1:Y:S02]  /*2570*/  SYNCS.PHASECHK.TRANS64.TRYWAIT P0, [R0+URZ+0xc0], R5 ;  /* 0x0000c005000075a7 */ /* 0x000e6400080011ff */
[----:B-1----:R-:W-:Y:S05]  /*2580*/  @!P0 BRA `(.L_x_41) ;  /* 0x0000003c005c8947 */ /* 0x002fea0003800000 */
.L_x_105:
[----:B------:R-:W-:Y:S01]  /*2590*/  ULEA UR5, UR6, UR37, 0x3 ;  /* 0x0000002506057291 */ /* 0x000fe2000f8e18ff */
[----:B------:R-:W-:Y:S02]  /*25a0*/  PRMT R4, RZ, 0x654, R4 ;  /* 0x00000654ff047816 */ /* 0x000fe40000000004 */
[----:B-1----:R-:W-:Y:S01]  /*25b0*/  SHF.L.U32 R5, R12, 0x1f, RZ ;  /* 0x0000001f0c057819 */ /* 0x002fe200000006ff */
[----:B------:R-:W-:Y:S01]  /*25c0*/  UIADD3 UR4, UPT, UPT, UR5, 0x60, URZ ;  /* 0x0000006005047890 */ /* 0x000fe2000fffe0ff */
[----:B------:R1:W-:Y:S05]  /*25d0*/  SYNCS.ARRIVE.TRANS64.RED.A1T0 RZ, [R4+URZ], RZ ;  /* 0x000000ff04ff79a7 */ /* 0x0003ea00081004ff */
[----:B------:R-:W-:Y:S01]  /*25e0*/  IMAD.U32 R7, RZ, RZ, UR4 ;  /* 0x00000004ff077e24 */ /* 0x000fe2000f8e00ff */
[----:B------:R-:W2:Y:S04]  /*25f0*/  SYNCS.PHASECHK.TRANS64.TRYWAIT P0, [UR5+0x70], R5 ;  /* 0x00007005ff0075a7 */ /* 0x000ea80008001105 */
[----:B------:R-:W-:Y:S01]  /*2600*/  PRMT R6, R2, 0x654, R7 ;  /* 0x0000065402067816 */ /* 0x000fe20000000007 */
[----:B-1----:R-:W-:Y:S01]  /*2610*/  @!P2 IMAD.MOV.U32 R4, RZ, RZ, 0x10 ;  /* 0x00000010ff04a424 */ /* 0x002fe200078e00ff */
[----:B--2---:R-:W-:Y:S06]  /*2620*/  @!P0 BRA `(.L_x_42) ;  /* 0x0000003c00488947 */ /* 0x004fec0003800000 */
.L_x_107:
[----:B------:R-:W-:Y:S01]  /*2630*/  ULEA UR4, UR6, UR37, 0x4 ;  /* 0x0000002506047291 */ /* 0x000fe2000f8e20ff */
[----:B------:R-:W-:Y:S01]  /*2640*/  SEL R3, R6, R3, !P2 ;  /* 0x0000000306037207 */ /* 0x000fe20005000000 */
[----:B------:R-:W-:Y:S01]  /*2650*/  UIADD3 UR5, UPT, UPT, UR5, 0x60, URZ ;  /* 0x0000006005057890 */ /* 0x000fe2000fffe0ff */
[----:B-1----:R-:W-:Y:S01]  /*2660*/  LEA R0, R11, UR37, 0x3 ;  /* 0x000000250b007c11 */ /* 0x002fe2000f8e18ff */
[----:B------:R-:W-:Y:S01]  /*2670*/  UIADD3 UR4, UPT, UPT, UR4, 0xf0, URZ ;  /* 0x000000f004047890 */ /* 0x000fe2000fffe0ff */
[----:B------:R-:W-:Y:S01]  /*2680*/  SHF.L.U32 R5, R10, 0x1f, RZ ;  /* 0x0000001f0a057819 */ /* 0x000fe200000006ff */
[----:B------:R1:W-:Y:S01]  /*2690*/  @!P2 SYNCS.ARRIVE.TRANS64.RED RZ, [R3+URZ], R4 ;  /* 0x0000000403ffa9a7 */ /* 0x0003e200080004ff */
[----:B------:R-:W-:Y:S01]  /*26a0*/  UIADD3 UR6, UPT, UPT, UR6, 0x1, URZ ;  /* 0x0000000106067890 */ /* 0x000fe2000fffe0ff */
[----:B------:R-:W-:-:S03]  /*26b0*/  VIADD R8, R8, 0x1 ;  /* 0x0000000108087836 */ /* 0x000fc60000000000 */
[----:B------:R-:W-:Y:S02]  /*26c0*/  UISETP.NE.AND UP0, UPT, UR6, 0x2, UPT ;  /* 0x000000020600788c */ /* 0x000fe4000bf05270 */
[----:B------:R-:W-:Y:S06]  /*26d0*/  UGETNEXTWORKID.BROADCAST [UR4], [UR5] ;  /* 0x00000000040073ca */ /* 0x000fec0008000100 */
[----:B------:R-:W-:Y:S01]  /*26e0*/  USEL UR4, URZ, 0x1, UP0 ;  /* 0x00000001ff047887 */ /* 0x000fe20008000000 */
[----:B------:R-:W-:Y:S01]  /*26f0*/  ISETP.NE.AND P0, PT, R8, 0x2, PT ;  /* 0x000000020800780c */ /* 0x000fe20003f05270 */
[----:B------:R-:W-:Y:S01]  /*2700*/  USEL UR6, UR6, URZ, UP0 ;  /* 0x000000ff06067287 */ /* 0x000fe20008000000 */
[----:B------:R-:W2:Y:S03]  /*2710*/  SYNCS.PHASECHK.TRANS64.TRYWAIT P1, [R0+URZ+0x60], R5 ;  /* 0x00006005000075a7 */ /* 0x000ea600080211ff */
[----:B------:R-:W-:Y:S01]  /*2720*/  LOP3.LUT R12, R12, UR4, RZ, 0x3c, !PT ;  /* 0x000000040c0c7c12 */ /* 0x000fe2000f8e3cff */
[----:B-12---:R-:W-:Y:S07]  /*2730*/  @!P1 BRA `(.L_x_43) ;  /* 0x0000003c001c9947 */ /* 0x006fee0003800000 */
.L_x_108:
[C---:B------:R-:W-:Y:S01]  /*2740*/  LEA R4, R11.reuse, UR37, 0x4 ;  /* 0x000000250b047c11 */ /* 0x040fe2000f8e20ff */
[----:B-1----:R-:W-:Y:S01]  /*2750*/  VIADD R0, R0, 0x70 ;  /* 0x0000007000007836 */ /* 0x002fe20000000000 */
[----:B------:R-:W-:Y:S01]  /*2760*/  SEL R8, R8, RZ, P0 ;  /* 0x000000ff08087207 */ /* 0x000fe20000000000 */
[----:B------:R-:W-:-:S03]  /*2770*/  VIADD R11, R11, 0x1 ;  /* 0x000000010b0b7836 */ /* 0x000fc60000000000 */
[----:B------:R-:W1:Y:S01]  /*2780*/  LDS.128 R4, [R4+0xf0] ;  /* 0x0000f00004047984 */ /* 0x000e620000000c00 */
[----:B------:R-:W-:Y:S02]  /*2790*/  PRMT R0, RZ, 0x654, R0 ;  /* 0x00000654ff007816 */ /* 0x000fe40000000000 */
[C---:B------:R-:W-:Y:S01]  /*27a0*/  ISETP.NE.AND P1, PT, R11.reuse, 0x2, PT ;  /* 0x000000020b00780c */ /* 0x040fe20003f25270 */
[----:B------:R-:W-:Y:S01]  /*27b0*/  @!PT LDS RZ, [RZ] ;  /* 0x00000000fffff984 */ /* 0x000fe20000000800 */
[----:B------:R-:W-:Y:S01]  /*27c0*/  @!PT LDS RZ, [RZ] ;  /* 0x00000000fffff984 */ /* 0x000fe20000000800 */
[----:B------:R-:W-:Y:S01]  /*27d0*/  @!PT LDS RZ, [RZ] ;  /* 0x00000000fffff984 */ /* 0x000fe20000000800 */
[----:B------:R-:W-:Y:S01]  /*27e0*/  @!PT LDS RZ, [RZ] ;  /* 0x00000000fffff984 */ /* 0x000fe20000000800 */
[----:B------:R2:W-:Y:S06]  /*27f0*/  MEMBAR.ALL.CTA ;  /* 0x0000000000007992 */ /* 0x0005ec0000008000 */
[----:B--2---:R-:W2:Y:S01]  /*2800*/  FENCE.VIEW.ASYNC.S ;  /* 0x00000000000073c6 */ /* 0x004ea20000000000 */
[----:B------:R-:W-:Y:S01]  /*2810*/  SEL R11, R11, RZ, P1 ;  /* 0x000000ff0b0b7207 */ /* 0x000fe20000800000 */
[----:B--2---:R2:W-:Y:S01]  /*2820*/  SYNCS.ARRIVE.TRANS64.RED.A1T0 RZ, [R0+URZ], RZ ;  /* 0x000000ff00ff79a7 */ /* 0x0045e200081004ff */
[----:B-1----:R-:W-:-:S02]  /*2830*/  LOP3.LUT P3, RZ, R6, 0x1, RZ, 0xc0, !PT ;  /* 0x0000000106ff7812 */ /* 0x002fc4000786c0ff */
[----:B------:R-:W-:-:S04]  /*2840*/  SEL R5, RZ, 0x1, P1 ;  /* 0x00000001ff057807 */ /* 0x000fc80000800000 */
[----:B------:R-:W-:Y:S02]  /*2850*/  LOP3.LUT R10, R10, R5, RZ, 0x3c, !PT ;  /* 0x000000050a0a7212 */ /* 0x000fe400078e3cff */
[----:B--2---:R-:W-:-:S04]  /*2860*/  SEL R0, RZ, 0x1, P0 ;  /* 0x00000001ff007807 */ /* 0x004fc80000000000 */
[----:B------:R-:W-:Y:S01]  /*2870*/  LOP3.LUT R9, R9, R0, RZ, 0x3c, !PT ;  /* 0x0000000009097212 */ /* 0x000fe200078e3cff */
[----:B------:R-:W-:Y:S06]  /*2880*/  @P3 BRA `(.L_x_44) ;  /* 0xfffffffc002c3947 */ /* 0x000fec000383ffff */
[----:B------:R-:W-:Y:S01]  /*2890*/  ULEA UR5, UR6, UR37, 0x3 ;  /* 0x0000002506057291 */ /* 0x000fe2000f8e18ff */
[----:B------:R-:W-:-:S08]  /*28a0*/  SHF.L.U32 R3, R12, 0x1f, RZ ;  /* 0x0000001f0c037819 */ /* 0x000fd000000006ff */
[----:B------:R-:W1:Y:S02]  /*28b0*/  SYNCS.PHASECHK.TRANS64 P0, [UR5+0x70], R3 ;  /* 0x00007003ff0075a7 */ /* 0x000e640008001005 */
[----:B-1----:R-:W-:Y:S05]  /*28c0*/  @P0 BRA `(.L_x_45) ;  /* 0x0000000000080947 */ /* 0x002fea0003800000 */
[----:B------:R-:W1:Y:S02]  /*28d0*/  SYNCS.PHASECHK.TRANS64.TRYWAIT P0, [UR5+0x70], R3 ;  /* 0x00007003ff0075a7 */ /* 0x000e640008001105 */
[----:B-1----:R-:W-:Y:S05]  /*28e0*/  @!P0 BRA `(.L_x_46) ;  /* 0x0000003800c48947 */ /* 0x002fea0003800000 */
.L_x_45:
[----:B------:R-:W-:-:S04]  /*28f0*/  UIADD3 UR4, UPT, UPT, UR6, 0x1, URZ ;  /* 0x0000000106047890 */ /* 0x000fc8000fffe0ff */
[----:B------:R-:W-:-:S04]  /*2900*/  UISETP.NE.AND UP0, UPT, UR4, 0x2, UPT ;  /* 0x000000020400788c */ /* 0x000fc8000bf05270 */
[----:B------:R-:W-:Y:S02]  /*2910*/  USEL UR7, URZ, 0x1, UP0 ;  /* 0x00000001ff077887 */ /* 0x000fe40008000000 */
[----:B------:R-:W-:-:S04]  /*2920*/  USEL UR4, UR4, URZ, UP0 ;  /* 0x000000ff04047287 */ /* 0x000fc80008000000 */
[----:B------:R-:W-:Y:S01]  /*2930*/  ULEA UR4, UR4, UR37, 0x3 ;  /* 0x0000002504047291 */ /* 0x000fe2000f8e18ff */
[----:B-1----:R-:W-:-:S04]  /*2940*/  LOP3.LUT R3, R12, UR7, RZ, 0x3c, !PT ;  /* 0x000000070c037c12 */ /* 0x002fc8000f8e3cff */
[----:B------:R-:W-:-:S04]  /*2950*/  SHF.L.U32 R0, R3, 0x1f, RZ ;  /* 0x0000001f03007819 */ /* 0x000fc800000006ff */
[----:B------:R-:W1:Y:S02]  /*2960*/  SYNCS.PHASECHK.TRANS64 P0, [UR4+0x70], R0 ;  /* 0x00007000ff0075a7 */ /* 0x000e640008001004 */
[----:B-1----:R-:W-:Y:S05]  /*2970*/  @P0 EXIT ;  /* 0x000000000000094d */ /* 0x002fea0003800000 */
[----:B------:R-:W-:Y:S02]  /*2980*/  SHF.L.U32 R3, R3, 0x1f, RZ ;  /* 0x0000001f03037819 */ /* 0x000fe400000006ff */
[----:B------:R-:W-:-:S07]  /*2990*/  MOV R0, UR4 ;  /* 0x0000000400007c02 */ /* 0x000fce0008000f00 */
.L_x_47:
[----:B-1----:R1:W2:Y:S02]  /*29a0*/  SYNCS.PHASECHK.TRANS64.TRYWAIT P0, [R0+URZ+0x70], R3 ;  /* 0x00007003000075a7 */ /* 0x0022a400080011ff */
[----:B--2---:R-:W-:Y:S05]  /*29b0*/  @!P0 NANOSLEEP.SYNCS 0x989680 ;  /* 0x009896800000895d */ /* 0x004fea0003900000 */
[----:B------:R-:W2:Y:S02]  /*29c0*/  @!P0 SYNCS.PHASECHK.TRANS64 P0, [R0+URZ+0x70], R3 ;  /* 0x00007003000085a7 */ /* 0x000ea400080010ff */
[----:B--2---:R-:W-:Y:S05]  /*29d0*/  @P0 EXIT ;  /* 0x000000000000094d */ /* 0x004fea0003800000 */
[----:B------:R-:W-:Y:S05]  /*29e0*/  BRA `(.L_x_47) ;  /* 0xfffffffc00ec7947 */ /* 0x000fea000383ffff */
.L_x_40:
[----:B------:R-:W-:-:S09]  /*29f0*/  UISETP.NE.AND UP1, UPT, UR8, URZ, UPT ;  /* 0x000000ff0800728c */ /* 0x000fd2000bf25270 */
[----:B------:R-:W-:Y:S05]  /*2a00*/  BRA.U UP1, `(.L_x_48) ;  /* 0x0000000d01787547 */ /* 0x000fea000b800000 */
[----:B------:R-:W-:Y:S01]  /*2a10*/  UMOV UR4, 0x40 ;  /* 0x0000004000047882 */ /* 0x000fe20000000000 */
[----:B------:R-:W-:Y:S01]  /*2a20*/  NOP ;  /* 0x0000000000007918 */ /* 0x000fe20000000000 */
[----:B------:R-:W-:Y:S01]  /*2a30*/  ULEA UR4, UR37, UR4, 0x18 ;  /* 0x0000000425047291 */ /* 0x000fe2000f8ec0ff */
[----:B------:R-:W-:Y:S02]  /*2a40*/  UMOV UR5, 0x400 ;  /* 0x0000040000057882 */ /* 0x000fe40000000000 */
[----:B------:R-:W-:-:S06]  /*2a50*/  ULEA UR37, UR37, UR5, 0x18 ;  /* 0x0000000525257291 */ /* 0x000fcc000f8ec0ff */
[----:B------:R-:W1:Y:S02]  /*2a60*/  LDS.U8 R0, [UR4+0x1c] ;  /* 0x00001c04ff007984 */ /* 0x000e640008000000 */
[----:B-1----:R-:W-:-:S13]  /*2a70*/  ISETP.NE.AND P0, PT, R0, RZ, PT ;  /* 0x000000ff0000720c */ /* 0x002fda0003f05270 */
[----:B------:R-:W-:Y:S05]  /*2a80*/  @P0 BRA `(.L_x_49) ;  /* 0x0000000000580947 */ /* 0x000fea0003800000 */
[----:B------:R-:W-:-:S13]  /*2a90*/  ELECT P0, URZ, PT ;  /* 0x0000000000ff782f */ /* 0x000fda0003800000 */
[----:B------:R-:W-:Y:S05]  /*2aa0*/  @!P0 BRA `(.L_x_50) ;  /* 0x0000000000608947 */ /* 0x000fea0003800000 */
[----:B------:R-:W-:Y:S01]  /*2ab0*/  UMOV UR5, 0x10 ;  /* 0x0000001000057882 */ /* 0x000fe20000000000 */
[----:B------:R-:W-:Y:S01]  /*2ac0*/  HFMA2 R0, -RZ, RZ, 0, 5.9604644775390625e-08 ;  /* 0x00000001ff007431 */ /* 0x000fe200000001ff */
[----:B------:R-:W-:-:S03]  /*2ad0*/  MOV R2, 0xffff ;  /* 0x0000ffff00027802 */ /* 0x000fc60000000f00 */
[----:B------:R-:W-:Y:S04]  /*2ae0*/  DEPBAR.LE SB1, 0x36 ;  /* 0x00009d800000791a */ /* 0x000fe80000000000 */
[----:B------:R-:W1:Y:S02]  /*2af0*/  UTCATOMSWS.FIND_AND_SET.ALIGN UP0, UR5, UR5 ;  /* 0x00000005000575e3 */ /* 0x000e640008000800 */
[----:B-1----:R-:W-:Y:S01]  /*2b00*/  MOV R3, UR5 ;  /* 0x0000000500037c02 */ /* 0x002fe20008000f00 */
[----:B------:R-:W-:Y:S06]  /*2b10*/  BRA.U UP0, `(.L_x_51) ;  /* 0x0000000100187547 */ /* 0x000fec000b800000 */
.L_x_52:
[----:B------:R-:W-:Y:S05]  /*2b20*/  NANOSLEEP 0x64 ;  /* 0x000000640000795d */ /* 0x000fea0003800000 */
[----:B------:R-:W-:-:S05]  /*2b30*/  UMOV UR5, 0x10 ;  /* 0x0000001000057882 */ /* 0x000fca0000000000 */
[----:B------:R-:W-:Y:S04]  /*2b40*/  DEPBAR.LE SB1, 0x36 ;  /* 0x00009d800000791a */ /* 0x000fe80000000000 */
[----:B------:R-:W1:Y:S02]  /*2b50*/  UTCATOMSWS.FIND_AND_SET.ALIGN UP0, UR5, UR5 ;  /* 0x00000005000575e3 */ /* 0x000e640008000800 */
[----:B-1----:R-:W-:Y:S01]  /*2b60*/  MOV R3, UR5 ;  /* 0x0000000500037c02 */ /* 0x002fe20008000f00 */
[----:B------:R-:W-:Y:S05]  /*2b70*/  BRA.U !UP0, `(.L_x_52) ;  /* 0xfffffffd08e87547 */ /* 0x000fea000b83ffff */
.L_x_51:
[-C--:B------:R-:W-:Y:S02]  /*2b80*/  SHF.L.U32 R2, R2, R3.reuse, RZ ;  /* 0x0000000302027219 */ /* 0x080fe400000006ff */
[----:B------:R-:W-:Y:S01]  /*2b90*/  SHF.L.U32 R0, R0, R3, RZ ;  /* 0x0000000300007219 */ /* 0x000fe200000006ff */
[----:B------:R-:W-:Y:S02]  /*2ba0*/  IMAD.SHL.U32 R3, R3, 0x20, RZ ;  /* 0x0000002003037824 */ /* 0x000fe400078e00ff */
[----:B------:R1:W-:Y:S04]  /*2bb0*/  ATOMS.OR RZ, [UR4+0x14], R2 ;  /* 0x00001402ffff798c */ /* 0x0003e8000b000004 */
[----:B------:R1:W-:Y:S04]  /*2bc0*/  ATOMS.OR RZ, [UR4+0x18], R0 ;  /* 0x00001800ffff798c */ /* 0x0003e8000b000004 */
[----:B------:R1:W-:Y:S01]  /*2bd0*/  STS [UR37+0x110], R3 ;  /* 0x00011003ff007988 */ /* 0x0003e20008000825 */
[----:B------:R-:W-:Y:S05]  /*2be0*/  BRA `(.L_x_50) ;  /* 0x0000000000107947 */ /* 0x000fea0003800000 */
.L_x_49:
[----:B------:R-:W-:Y:S02]  /*2bf0*/  MOV R0, 0xffffffff ;  /* 0xffffffff00007802 */ /* 0x000fe40000000f00 */
[----:B------:R-:W-:-:S03]  /*2c00*/  MOV R2, 0x2c30 ;  /* 0x00002c3000027802 */ /* 0x000fc60000000f00 */
[----:B------:R1:W-:Y:S04]  /*2c10*/  STS [UR37+0x110], R0 ;  /* 0x00011000ff007988 */ /* 0x0003e80008000825 */
[----:B-1-3-5:R-:W-:Y:S05]  /*2c20*/  CALL.REL.NOINC `($__internal_1_$__cuda_sm10x_tcgen05_guardrail_trap_phase_invalid_during_alloc) ;  /* 0x0000003c00407944 */ /* 0x02afea0003c00000 */
.L_x_50:
[----:B------:R-:W-:Y:S05]  /*2c30*/  WARPSYNC.ALL ;  /* 0x0000000000007948 */ /* 0x000fea0003800000 */
[----:B------:R-:W2:Y:S01]  /*2c40*/  S2UR UR6, SR_CgaCtaId ;  /* 0x00000000000679c3 */ /* 0x000ea20000008800 */
[----:B------:R-:W-:Y:S01]  /*2c50*/  UMOV UR4, 0x400 ;  /* 0x0000040000047882 */ /* 0x000fe20000000000 */
[----:B------:R-:W-:-:S06]  /*2c60*/  NOP ;  /* 0x0000000000007918 */ /* 0x000fcc0000000000 */
[----:B------:R-:W-:Y:S06]  /*2c70*/  BAR.ARV 0x6, 0xa0 ;  /* 0x0182800000007b1d */ /* 0x000fec0000002000 */
[----:B------:R-:W4:Y:S01]  /*2c80*/  LDCU UR7, c[0x0][0x38c] ;  /* 0x00007180ff0777ac */ /* 0x000f220008000800 */
[----:B------:R-:W-:Y:S01]  /*2c90*/  IMAD.MOV.U32 R11, RZ, RZ, 0x1 ;  /* 0x00000001ff0b7424 */ /* 0x000fe200078e00ff */
[----:B------:R-:W-:Y:S01]  /*2ca0*/  CS2R R8, SRZ ;  /* 0x0000000000087805 */ /* 0x000fe2000001ff00 */
[----:B------:R-:W-:Y:S01]  /*2cb0*/  IMAD.MOV.U32 R10, RZ, RZ, RZ ;  /* 0x000000ffff0a7224 */ /* 0x000fe200078e00ff */
[----:B------:R-:W-:Y:S01]  /*2cc0*/  UMOV UR18, URZ ;  /* 0x000000ff00127c82 */ /* 0x000fe20008000000 */
[----:B------:R-:W-:Y:S01]  /*2cd0*/  UMOV UR17, URZ ;  /* 0x000000ff00117c82 */ /* 0x000fe20008000000 */
[----:B------:R-:W-:Y:S01]  /*2ce0*/  UMOV UR20, 0x0 ;  /* 0x0000000000147882 */ /* 0x000fe20000000000 */
[----:B------:R-:W-:Y:S01]  /*2cf0*/  UMOV UR21, 0x41004a0 ;  /* 0x041004a000157882 */ /* 0x000fe20000000000 */
[----:B--2---:R-:W-:Y:S01]  /*2d00*/  ULEA UR6, UR6, UR4, 0x18 ;  /* 0x0000000406067291 */ /* 0x004fe2000f8ec0ff */
[----:B------:R-:W2:Y:S03]  /*2d10*/  LDCU UR4, c[0x0][0x38c] ;  /* 0x00007180ff0477ac */ /* 0x000ea60008000800 */
[----:B------:R-:W-:-:S02]  /*2d20*/  UIADD3 UR11, UPT, UPT, UR6, 0x2400, URZ ;  /* 0x00002400060b7890 */ /* 0x000fc4000fffe0ff */
[----:B----4-:R-:W-:-:S03]  /*2d30*/  UIADD3 UR7, UPT, UPT, UR7, 0x1f, URZ ;  /* 0x0000001f07077890 */ /* 0x010fc6000fffe0ff */
[----:B-1----:R-:W1:Y:S01]  /*2d40*/  LDS R0, [UR6+0x110] ;  /* 0x00011006ff007984 */ /* 0x002e620008000800 */
[----:B------:R-:W-:Y:S02]  /*2d50*/  UIADD3 UR12, UPT, UPT, UR6, 0x4400, URZ ;  /* 0x00004400060c7890 */ /* 0x000fe4000fffe0ff */
[----:B------:R-:W-:Y:S02]  /*2d60*/  USHF.R.S32.HI UR5, URZ, 0x1f, UR7 ;  /* 0x0000001fff057899 */ /* 0x000fe40008011407 */
[----:B------:R-:W-:Y:S02]  /*2d70*/  USHF.R.U32.HI UR11, URZ, 0x4, UR11 ;  /* 0x00000004ff0b7899 */ /* 0x000fe4000801160b */
[----:B------:R-:W-:Y:S02]  /*2d80*/  ULEA.HI UR5, UR5, UR7, URZ, 0x5 ;  /* 0x0000000705057291 */ /* 0x000fe4000f8f28ff */
[----:B------:R-:W-:Y:S02]  /*2d90*/  USHF.R.U32.HI UR12, URZ, 0x4, UR12 ;  /* 0x00000004ff0c7899 */ /* 0x000fe4000801160c */
[----:B------:R-:W-:-:S02]  /*2da0*/  USHF.R.S32.HI UR5, URZ, 0x5, UR5 ;  /* 0x00000005ff057899 */ /* 0x000fc40008011405 */
[----:B------:R-:W-:Y:S02]  /*2db0*/  ULOP3.LUT UR11, UR11, 0x3fff, URZ, 0xc0, !UPT ;  /* 0x00003fff0b0b7892 */ /* 0x000fe4000f8ec0ff */
[----:B------:R-:W-:Y:S02]  /*2dc0*/  UISETP.LT.AND UP0, UPT, UR5, 0x1, UPT ;  /* 0x000000010500788c */ /* 0x000fe4000bf01270 */
[----:B------:R-:W-:Y:S02]  /*2dd0*/  ULOP3.LUT UR12, UR12, 0x3fff, URZ, 0xc0, !UPT ;  /* 0x00003fff0c0c7892 */ /* 0x000fe4000f8ec0ff */
[----:B------:R-:W-:Y:S02]  /*2de0*/  USEL UR10, UR5, 0x1, !UP0 ;  /* 0x00000001050a7887 */ /* 0x000fe4000c000000 */
[----:B------:R-:W-:Y:S02]  /*2df0*/  ULOP3.LUT UR11, UR11, 0x10000, URZ, 0xfc, !UPT ;  /* 0x000100000b0b7892 */ /* 0x000fe4000f8efcff */
[----:B------:R-:W-:-:S02]  /*2e00*/  ULOP3.LUT UR12, UR12, 0x10000, URZ, 0xfc, !UPT ;  /* 0x000100000c0c7892 */ /* 0x000fc4000f8efcff */
[----:B------:R-:W-:Y:S02]  /*2e10*/  UIADD3 UR10, UPT, UPT, -UR10, URZ, URZ ;  /* 0x000000ff0a0a7290 */ /* 0x000fe4000fffe1ff */
[----:B--2---:R-:W-:Y:S01]  /*2e20*/  UISETP.GE.AND UP3, UPT, UR4, 0x1, UPT ;  /* 0x000000010400788c */ /* 0x004fe2000bf66270 */
[----:B-1----:R-:W-:-:S15]  /*2e30*/  R2UR UR19, R0 ;  /* 0x00000000001372ca */ /* 0x002fde00000e0000 */
.L_x_59:
[----:B------:R-:W-:Y:S02]  /*2e40*/  LEA R0, R10, UR6, 0x3 ;  /* 0x000000060a007c11 */ /* 0x000fe4000f8e18ff */
[----:B------:R-:W-:Y:S02]  /*2e50*/  SHF.L.U32 R5, R9, 0x1f, RZ ;  /* 0x0000001f09057819 */ /* 0x000fe400000006ff */
[----:B------:R-:W-:Y:S01]  /*2e60*/  PLOP3.LUT P0, PT, PT, PT, UP3, 0x80, 0x8 ;  /* 0x000000000008781c */ /* 0x000fe20003f0f038 */
[----:B------:R-:W-:Y:S01]  /*2e70*/  VIADD R3, R0, 0x70 ;  /* 0x0000007000037836 */ /* 0x000fe20000000000 */
[----:B-1----:R-:W1:Y:S02]  /*2e80*/  SYNCS.PHASECHK.TRANS64.TRYWAIT P1, [R0+URZ+0x60], R5 ;  /* 0x00006005000075a7 */ /* 0x002e6400080211ff */
[----:B-1--4-:R-:W-:Y:S09]  /*2e90*/  @!P1 BRA `(.L_x_53) ;  /* 0x0000003400709947 */ /* 0x012ff20003800000 */
.L_x_110:
[----:B------:R-:W-:Y:S01]  /*2ea0*/  LEA R4, R10, UR6, 0x4 ;  /* 0x000000060a047c11 */ /* 0x000fe2000f8e20ff */
[----:B------:R-:W-:Y:S01]  /*2eb0*/  @UP3 ULEA UR4, UR17, UR6, 0x3 ;  /* 0x0000000611043291 */ /* 0x000fe2000f8e18ff */
[----:B------:R-:W-:Y:S01]  /*2ec0*/  PLOP3.LUT P2, PT, PT, PT, PT, 0x80, 0x8 ;  /* 0x000000000008781c */ /* 0x000fe20003f4f070 */
[----:B------:R-:W-:Y:S01]  /*2ed0*/  ULEA UR9, UR18, UR6, 0x3 ;  /* 0x0000000612097291 */ /* 0x000fe2000f8e18ff */
[----:B------:R-:W-:Y:S02]  /*2ee0*/  PRMT R3, RZ, 0x654, R3 ;  /* 0x00000654ff037816 */ /* 0x000fe40000000003 */
[----:B-1----:R-:W1:Y:S01]  /*2ef0*/  LDS.128 R4, [R4+0xf0] ;  /* 0x0000f00004047984 */ /* 0x002e620000000c00 */
[----:B------:R-:W-:Y:S02]  /*2f00*/  @P0 SHF.L.U32 R2, R8, 0x1f, RZ ;  /* 0x0000001f08020819 */ /* 0x000fe400000006ff */
[----:B------:R-:W-:Y:S01]  /*2f10*/  SHF.L.U32 R0, R11, 0x1f, RZ ;  /* 0x0000001f0b007819 */ /* 0x000fe200000006ff */
[----:B------:R-:W-:Y:S01]  /*2f20*/  @!PT LDS RZ, [RZ] ;  /* 0x00000000fffff984 */ /* 0x000fe20000000800 */
[----:B------:R-:W-:Y:S01]  /*2f30*/  @!PT LDS RZ, [RZ] ;  /* 0x00000000fffff984 */ /* 0x000fe20000000800 */
[----:B------:R-:W-:Y:S01]  /*2f40*/  @!PT LDS RZ, [RZ] ;  /* 0x00000000fffff984 */ /* 0x000fe20000000800 */
[----:B------:R-:W-:Y:S01]  /*2f50*/  @!PT LDS RZ, [RZ] ;  /* 0x00000000fffff984 */ /* 0x000fe20000000800 */
[----:B------:R2:W-:Y:S06]  /*2f60*/  MEMBAR.ALL.CTA ;  /* 0x0000000000007992 */ /* 0x0005ec0000008000 */
[----:B--2---:R-:W2:Y:S02]  /*2f70*/  FENCE.VIEW.ASYNC.S ;  /* 0x00000000000073c6 */ /* 0x004ea40000000000 */
[----:B--2---:R2:W-:Y:S01]  /*2f80*/  SYNCS.ARRIVE.TRANS64.RED.A1T0 RZ, [R3+URZ], RZ ;  /* 0x000000ff03ff79a7 */ /* 0x0045e200081004ff */
[----:B------:R2:W4:Y:S01]  /*2f90*/  @P0 SYNCS.PHASECHK.TRANS64.TRYWAIT P2, [UR4], R2 ;  /* 0x00000002ff0005a7 */ /* 0x0005220008041104 */
[----:B-1----:R-:W-:Y:S01]  /*2fa0*/  LOP3.LUT P1, RZ, R6, 0x1, RZ, 0xc0, !PT ;  /* 0x0000000106ff7812 */ /* 0x002fe2000782c0ff */
[----:B------:R-:W1:Y:S02]  /*2fb0*/  SYNCS.PHASECHK.TRANS64.TRYWAIT P0, [UR9+0xa0], R0 ;  /* 0x0000a000ff0075a7 */ /* 0x000e640008001109 */
[----:B-12-4-:R-:W-:Y:S10]  /*2fc0*/  @!P0 BRA `(.L_x_54) ;  /* 0x0000003400388947 */ /* 0x016ff40003800000 */
.L_x_112:
[----:B------:R-:W-:Y:S01]  /*2fd0*/  IADD3 R10, PT, PT, R10, 0x1, RZ ;  /* 0x000000010a0a7810 */ /* 0x000fe20007ffe0ff */
[----:B------:R-:W-:Y:S06]  /*2fe0*/  BRA.U !UP3, `(.L_x_55) ;  /* 0x000000010ba07547 */ /* 0x000fec000b800000 */
[----:B------:R-:W-:Y:S02]  /*2ff0*/  ULEA.HI UR8, UR18, UR18, URZ, 0x1 ;  /* 0x0000001212087291 */ /* 0x000fe4000f8f08ff */
[----:B------:R-:W-:Y:S02]  /*3000*/  UPLOP3.LUT UP4, UPT, UPT, UPT, UPT, 0x40, 0x4 ;  /* 0x000000000004789c */ /* 0x000fe40003f8e870 */
[----:B------:R-:W-:Y:S02]  /*3010*/  USHF.L.U32 UR4, UR8, 0x5, URZ ;  /* 0x0000000508047899 */ /* 0x000fe400080006ff */
[----:B------:R-:W-:Y:S02]  /*3020*/  ULOP3.LUT UR8, UR8, 0xffe, URZ, 0xc0, !UPT ;  /* 0x00000ffe08087892 */ /* 0x000fe4000f8ec0ff */
[----:B------:R-:W-:Y:S02]  /*3030*/  ULOP3.LUT UR4, UR4, 0xffffffc0, URZ, 0xc0, !UPT ;  /* 0xffffffc004047892 */ /* 0x000fe4000f8ec0ff */
[----:B------:R-:W-:-:S02]  /*3040*/  UIADD3 UR8, UPT, UPT, -UR8, UR18, URZ ;  /* 0x0000001208087290 */ /* 0x000fc4000fffe1ff */
[----:B------:R-:W-:Y:S01]  /*3050*/  UIADD3 UR4, UPT, UPT, UR19, UR4, URZ ;  /* 0x0000000413047290 */ /* 0x000fe2000fffe0ff */
[----:B------:R-:W-:Y:S01]  /*3060*/  UMOV UR16, UR10 ;  /* 0x0000000a00107c82 */ /* 0x000fe20008000000 */
[----:B------:R-:W-:Y:S02]  /*3070*/  UMOV UR15, UR5 ;  /* 0x00000005000f7c82 */ /* 0x000fe40008000000 */
[----:B------:R-:W-:Y:S01]  /*3080*/  ULEA UR8, UR8, UR4, 0x14 ;  /* 0x0000000408087291 */ /* 0x000fe2000f8ea0ff */
[----:B------:R-:W-:-:S11]  /*3090*/  UMOV UR14, UR17 ;  /* 0x00000011000e7c82 */ /* 0x000fd60008000000 */
.L_x_58:
[----:B------:R-:W-:Y:S02]  /*30a0*/  UIADD3 UR16, UPT, UPT, UR16, 0x1, URZ ;  /* 0x0000000110107890 */ /* 0x000fe4000fffe0ff */
[----:B--2---:R-:W-:Y:S02]  /*30b0*/  ULEA UR7, UR14, UR6, 0x3 ;  /* 0x000000060e077291 */ /* 0x004fe4000f8e18ff */
[----:B------:R-:W-:Y:S01]  /*30c0*/  UISETP.NE.AND UP0, UPT, UR16, URZ, UPT ;  /* 0x000000ff1000728c */ /* 0x000fe2000bf05270 */
[----:B----4-:R-:W-:Y:S10]  /*30d0*/  @P2 BRA `(.L_x_56) ;  /* 0x00000000000c2947 */ /* 0x010ff40003800000 */
[----:B-1----:R-:W-:Y:S04]  /*30e0*/  SHF.L.U32 R3, R8, 0x1f, RZ ;  /* 0x0000001f08037819 */ /* 0x002fe800000006ff */
[----:B------:R-:W1:Y:S02]  /*30f0*/  SYNCS.PHASECHK.TRANS64.TRYWAIT P0, [UR7], R3 ;  /* 0x00000003ff0075a7 */ /* 0x000e640008001107 */
[----:B-1----:R-:W-:Y:S05]  /*3100*/  @!P0 BRA `(.L_x_57) ;  /* 0x0000003400008947 */ /* 0x002fea0003800000 */
.L_x_56:
[----:B------:R-:W-:Y:S01]  /*3110*/  UISETP.NE.AND UP1, UPT, UR15, 0x1, UPT ;  /* 0x000000010f00788c */ /* 0x000fe2000bf25270 */
[----:B------:R-:W-:Y:S01]  /*3120*/  PLOP3.LUT P2, PT, PT, PT, PT, 0x80, 0x8 ;  /* 0x000000000008781c */ /* 0x000fe20003f4f070 */
[----:B------:R-:W-:Y:S02]  /*3130*/  UIADD3 UR17, UPT, UPT, UR14, 0x1, URZ ;  /* 0x000000010e117890 */ /* 0x000fe4000fffe0ff */
[----:B------:R-:W-:Y:S02]  /*3140*/  ULEA UR22, UR14, UR12, 0x7 ;  /* 0x0000000c0e167291 */ /* 0x000fe4000f8e38ff */
[----:B------:R-:W-:Y:S01]  /*3150*/  UISETP.NE.AND UP2, UPT, UR17, 0x4, UPT ;  /* 0x000000041100788c */ /* 0x000fe2000bf45270 */
[----:B------:R-:W-:Y:S01]  /*3160*/  PLOP3.LUT P0, PT, PT, PT, UP1, 0x80, 0x8 ;  /* 0x000000000008781c */ /* 0x000fe20003f0f018 */
[----:B------:R-:W-:Y:S02]  /*3170*/  ULEA UR24, UR14, UR11, 0x7 ;  /* 0x0000000b0e187291 */ /* 0x000fe4000f8e38ff */
[----:B------:R-:W-:Y:S02]  /*3180*/  USEL UR13, URZ, 0x1, UP2 ;  /* 0x00000001ff0d7887 */ /* 0x000fe40009000000 */
[----:B------:R-:W-:Y:S02]  /*3190*/  USEL UR17, UR17, URZ, UP2 ;  /* 0x000000ff11117287 */ /* 0x000fe40009000000 */
[----:B------:R-:W-:Y:S02]  /*31a0*/  UIADD3 UR7, UPT, UPT, UR7, 0x20, URZ ;  /* 0x0000002007077890 */ /* 0x000fe4000fffe0ff */
[----:B------:R-:W-:Y:S01]  /*31b0*/  @UP1 ULEA UR4, UR17, UR6, 0x3 ;  /* 0x0000000611041291 */ /* 0x000fe2000f8e18ff */
[----:B------:R-:W-:Y:S01]  /*31c0*/  LOP3.LUT R8, R8, UR13, RZ, 0x3c, !PT ;  /* 0x0000000d08087c12 */ /* 0x000fe2000f8e3cff */
[----:B------:R-:W-:Y:S01]  /*31d0*/  UMOV UR23, 0xc0004010 ;  /* 0xc000401000177882 */ /* 0x000fe20000000000 */
[----:B------:R-:W-:Y:S01]  /*31e0*/  UMOV UR25, 0xc0004010 ;  /* 0xc000401000197882 */ /* 0x000fe20000000000 */
[----:B------:R-:W-:Y:S01]  /*31f0*/  UIADD3 UR15, UPT, UPT, UR15, -0x1, URZ ;  /* 0xffffffff0f0f7890 */ /* 0x000fe2000fffe0ff */
[----:B-1----:R-:W-:Y:S01]  /*3200*/  @P0 SHF.L.U32 R0, R8, 0x1f, RZ ;  /* 0x0000001f08000819 */ /* 0x002fe200000006ff */
[----:B------:R-:W-:Y:S03]  /*3210*/  UMOV UR14, UR17 ;  /* 0x00000011000e7c82 */ /* 0x000fe60008000000 */
[----:B------:R2:W4:Y:S01]  /*3220*/  @P0 SYNCS.PHASECHK.TRANS64.TRYWAIT P2, [UR4], R0 ;  /* 0x00000000ff0005a7 */ /* 0x0005220008041104 */
[----:B------:R2:W-:Y:S01]  /*3230*/  UTCIMMA gdesc[UR24], gdesc[UR22], tmem[UR8], tmem[UR20], idesc[UR21], UP4 ;  /* 0x00ff1416180075ea */ /* 0x0005e2000a000108 */
[----:B------:R-:W-:Y:S01]  /*3240*/  UPLOP3.LUT UP4, UPT, UPT, UPT, UPT, 0x80, 0x8 ;  /* 0x000000000008789c */ /* 0x000fe20003f8f070 */
[----:B------:R2:W-:Y:S01]  /*3250*/  UTCBAR [UR7], URZ ;  /* 0x000000ff070073e9 */ /* 0x0005e200080000ff */
[----:B------:R-:W-:Y:S09]  /*3260*/  BRA.U UP0, `(.L_x_58) ;  /* 0xfffffffd008c7547 */ /* 0x000ff2000b83ffff */
.L_x_55:
[----:B------:R-:W-:Y:S01]  /*3270*/  UIADD3 UR18, UPT, UPT, UR18, 0x1, URZ ;  /* 0x0000000112127890 */ /* 0x000fe2000fffe0ff */
[C---:B------:R-:W-:Y:S01]  /*3280*/  ISETP.NE.AND P0, PT, R10.reuse, 0x2, PT ;  /* 0x000000020a00780c */ /* 0x040fe20003f05270 */
[----:B------:R-:W-:Y:S02]  /*3290*/  UIADD3 UR9, UPT, UPT, UR9, 0x80, URZ ;  /* 0x0000008009097890 */ /* 0x000fe4000fffe0ff */
[----:B------:R-:W-:Y:S01]  /*32a0*/  UISETP.NE.AND UP0, UPT, UR18, 0x4, UPT ;  /* 0x000000041200788c */ /* 0x000fe2000bf05270 */
[----:B-12---:R-:W-:Y:S02]  /*32b0*/  SEL R0, RZ, 0x1, P0 ;  /* 0x00000001ff007807 */ /* 0x006fe40000000000 */
[----:B------:R-:W-:Y:S01]  /*32c0*/  SEL R10, R10, RZ, P0 ;  /* 0x000000ff0a0a7207 */ /* 0x000fe20000000000 */
[----:B------:R-:W-:Y:S01]  /*32d0*/  USEL UR4, URZ, 0x1, UP0 ;  /* 0x00000001ff047887 */ /* 0x000fe20008000000 */
[----:B------:R-:W-:Y:S01]  /*32e0*/  LOP3.LUT R9, R9, R0, RZ, 0x3c, !PT ;  /* 0x0000000009097212 */ /* 0x000fe200078e3cff */
[----:B------:R-:W-:Y:S01]  /*32f0*/  USEL UR18, UR18, URZ, UP0 ;  /* 0x000000ff12127287 */ /* 0x000fe20008000000 */
[----:B------:R1:W-:Y:S03]  /*3300*/  UTCBAR [UR9], URZ ;  /* 0x000000ff090073e9 */ /* 0x0003e600080000ff */
[----:B------:R-:W-:Y:S01]  /*3310*/  LOP3.LUT R11, R11, UR4, RZ, 0x3c, !PT ;  /* 0x000000040b0b7c12 */ /* 0x000fe2000f8e3cff */
[----:B------:R-:W-:Y:S07]  /*3320*/  @P1 BRA `(.L_x_59) ;  /* 0xfffffff800c41947 */ /* 0x000fee000383ffff */
[----:B------:R-:W2:Y:S01]  /*3330*/  S2UR UR4, SR_CgaCtaId ;  /* 0x00000000000479c3 */ /* 0x000ea20000008800 */
[----:B------:R-:W-:Y:S01]  /*3340*/  ELECT P0, URZ, PT ;  /* 0x0000000000ff782f */ /* 0x000fe20003800000 */
[----:B------:R-:W-:Y:S01]  /*3350*/  IMAD.MOV.U32 R0, RZ, RZ, 0x1 ;  /* 0x00000001ff007424 */ /* 0x000fe200078e00ff */
[----:B------:R-:W-:Y:S01]  /*3360*/  UIADD3 UR6, UPT, UPT, UR6, 0xa0, URZ ;  /* 0x000000a006067890 */ /* 0x000fe2000fffe0ff */
[----:B------:R-:W-:Y:S01]  /*3370*/  SHF.L.U32 R3, R11, 0x1f, RZ ;  /* 0x0000001f0b037819 */ /* 0x000fe200000006ff */
[----:B------:R-:W-:-:S03]  /*3380*/  UMOV UR5, 0x40 ;  /* 0x0000004000057882 */ /* 0x000fc60000000000 */
[----:B------:R-:W-:Y:S01]  /*3390*/  UVIRTCOUNT.DEALLOC.SMPOOL 0x80 ;  /* 0x000000800000784c */ /* 0x000fe20000000000 */
[----:B--2---:R-:W-:Y:S02]  /*33a0*/  ULEA UR4, UR4, UR5, 0x18 ;  /* 0x0000000504047291 */ /* 0x004fe4000f8ec0ff */
[----:B------:R-:W-:-:S07]  /*33b0*/  ULEA UR5, UR18, UR6, 0x3 ;  /* 0x0000000612057291 */ /* 0x000fce000f8e18ff */
[----:B------:R2:W-:Y:S02]  /*33c0*/  @P0 STS.U8 [UR4+0x1c], R0 ;  /* 0x00001c00ff000988 */ /* 0x0005e40008000004 */
[----:B------:R-:W3:Y:S02]  /*33d0*/  SYNCS.PHASECHK.TRANS64.TRYWAIT P0, [UR5], R3 ;  /* 0x00000003ff0075a7 */ /* 0x000ee40008001105 */
[----:B--23--:R-:W-:Y:S05]  /*33e0*/  @!P0 BRA `(.L_x_60) ;  /* 0x0000003000608947 */ /* 0x00cfea0003800000 */
.L_x_115:
[----:B------:R-:W-:-:S04]  /*33f0*/  UIADD3 UR7, UPT, UPT, UR18, 0x1, URZ ;  /* 0x0000000112077890 */ /* 0x000fc8000fffe0ff */
[----:B------:R-:W-:-:S04]  /*3400*/  UISETP.NE.AND UP0, UPT, UR7, 0x4, UPT ;  /* 0x000000040700788c */ /* 0x000fc8000bf05270 */
[----:B------:R-:W-:Y:S02]  /*3410*/  USEL UR8, URZ, 0x1, UP0 ;  /* 0x00000001ff087887 */ /* 0x000fe40008000000 */
[----:B------:R-:W-:-:S04]  /*3420*/  USEL UR7, UR7, URZ, UP0 ;  /* 0x000000ff07077287 */ /* 0x000fc80008000000 */
[----:B------:R-:W-:Y:S01]  /*3430*/  ULEA UR5, UR7, UR6, 0x3 ;  /* 0x0000000607057291 */ /* 0x000fe2000f8e18ff */
[----:B------:R-:W-:-:S04]  /*3440*/  LOP3.LUT R2, R11, UR8, RZ, 0x3c, !PT ;  /* 0x000000080b027c12 */ /* 0x000fc8000f8e3cff */
[----:B--2---:R-:W-:-:S04]  /*3450*/  SHF.L.U32 R3, R2, 0x1f, RZ ;  /* 0x0000001f02037819 */ /* 0x004fc800000006ff */
[----:B------:R-:W2:Y:S02]  /*3460*/  SYNCS.PHASECHK.TRANS64.TRYWAIT P0, [UR5], R3 ;  /* 0x00000003ff0075a7 */ /* 0x000ea40008001105 */
[----:B--2---:R-:W-:Y:S05]  /*3470*/  @!P0 BRA `(.L_x_61) ;  /* 0x0000003000548947 */ /* 0x004fea0003800000 */
.L_x_117:
        /* <DEDUP_REMOVED lines=9> */
.L_x_119:
[----:B------:R-:W-:-:S04]  /*3510*/  UIADD3 UR7, UPT, UPT, UR7, 0x1, URZ ;  /* 0x0000000107077890 */ /* 0x000fc8000fffe0ff */
[----:B------:R-:W-:-:S04]  /*3520*/  UISETP.NE.AND UP0, UPT, UR7, 0x4, UPT ;  /* 0x000000040700788c */ /* 0x000fc8000bf05270 */
[----:B------:R-:W-:Y:S02]  /*3530*/  USEL UR5, URZ, 0x1, UP0 ;  /* 0x00000001ff057887 */ /* 0x000fe40008000000 */
[----:B------:R-:W-:-:S04]  /*3540*/  USEL UR7, UR7, URZ, UP0 ;  /* 0x000000ff07077287 */ /* 0x000fc80008000000 */
[----:B------:R-:W-:Y:S01]  /*3550*/  ULEA UR7, UR7, UR6, 0x3 ;  /* 0x0000000607077291 */ /* 0x000fe2000f8e18ff */
[----:B--2---:R-:W-:-:S04]  /*3560*/  LOP3.LUT R3, R2, UR5, RZ, 0x3c, !PT ;  /* 0x0000000502037c12 */ /* 0x004fc8000f8e3cff */
[----:B------:R-:W-:-:S04]  /*3570*/  SHF.L.U32 R3, R3, 0x1f, RZ ;  /* 0x0000001f03037819 */ /* 0x000fc800000006ff */
[----:B------:R-:W2:Y:S02]  /*3580*/  SYNCS.PHASECHK.TRANS64.TRYWAIT P0, [UR7], R3 ;  /* 0x00000003ff0075a7 */ /* 0x000ea40008001107 */
[----:B--2---:R-:W-:Y:S05]  /*3590*/  @!P0 BRA `(.L_x_63) ;  /* 0x00000030003c8947 */ /* 0x004fea0003800000 */
.L_x_121:
[----:B------:R-:W-:Y:S01]  /*35a0*/  NOP ;  /* 0x0000000000007918 */ /* 0x000fe20000000000 */
[----:B--2---:R-:W2:Y:S01]  /*35b0*/  LDS R0, [UR4+0x14] ;  /* 0x00001404ff007984 */ /* 0x004ea20008000800 */
[----:B------:R-:W-:Y:S01]  /*35c0*/  ULOP3.LUT UR6, UR19, 0xffff, URZ, 0xc0, !UPT ;  /* 0x0000ffff13067892 */ /* 0x000fe2000f8ec0ff */
[----:B------:R-:W-:Y:S01]  /*35d0*/  UMOV UR8, 0xffff ;  /* 0x0000ffff00087882 */ /* 0x000fe20000000000 */
[----:B------:R-:W-:Y:S02]  /*35e0*/  UMOV UR5, 0x1 ;  /* 0x0000000100057882 */ /* 0x000fe40000000000 */
[----:B------:R-:W-:-:S04]  /*35f0*/  USHF.R.U32.HI UR6, URZ, 0x5, UR6 ;  /* 0x00000005ff067899 */ /* 0x000fc80008011606 */
[----:B------:R-:W-:Y:S02]  /*3600*/  USHF.L.U32 UR8, UR8, UR6, URZ ;  /* 0x0000000608087299 */ /* 0x000fe400080006ff */
[----:B------:R-:W-:-:S04]  /*3610*/  USHF.L.U32 UR5, UR5, UR6, URZ ;  /* 0x0000000605057299 */ /* 0x000fc800080006ff */
[----:B--2---:R-:W-:-:S04]  /*3620*/  LOP3.LUT R0, R0, UR8, RZ, 0xc0, !PT ;  /* 0x0000000800007c12 */ /* 0x004fc8000f8ec0ff */
[----:B------:R-:W-:-:S13]  /*3630*/  ISETP.NE.AND P0, PT, R0, UR8, PT ;  /* 0x0000000800007c0c */ /* 0x000fda000bf05270 */
[----:B------:R-:W-:Y:S05]  /*3640*/  @P0 BRA `(.L_x_64) ;  /* 0x0000000000580947 */ /* 0x000fea0003800000 */
[----:B------:R-:W2:Y:S02]  /*3650*/  LDS R0, [UR4+0x18] ;  /* 0x00001804ff007984 */ /* 0x000ea40008000800 */
[----:B--2---:R-:W-:-:S04]  /*3660*/  LOP3.LUT R0, R0, UR5, RZ, 0xc0, !PT ;  /* 0x0000000500007c12 */ /* 0x004fc8000f8ec0ff */
[----:B------:R-:W-:-:S13]  /*3670*/  ISETP.NE.AND P0, PT, R0, UR5, PT ;  /* 0x0000000500007c0c */ /* 0x000fda000bf05270 */
[----:B------:R-:W-:Y:S05]  /*3680*/  @P0 BRA `(.L_x_65) ;  /* 0x00000000003c0947 */ /* 0x000fea0003800000 */
[----:B------:R-:W2:Y:S01]  /*3690*/  S2R R2, SR_LANEID ;  /* 0x0000000000027919 */ /* 0x000ea20000000000 */
[----:B------:R-:W-:Y:S01]  /*36a0*/  ULOP3.LUT UR8, URZ, UR8, URZ, 0x33, !UPT ;  /* 0x00000008ff087292 */ /* 0x000fe2000f8e33ff */
[----:B------:R-:W-:Y:S01]  /*36b0*/  LOP3.LUT R4, RZ, UR5, RZ, 0x33, !PT ;  /* 0x00000005ff047c12 */ /* 0x000fe2000f8e33ff */
[----:B------:R-:W-:Y:S02]  /*36c0*/  VOTEU.ANY UR7, UPT, PT ;  /* 0x0000000000077886 */ /* 0x000fe400038e0100 */
[----:B------:R-:W-:Y:S01]  /*36d0*/  UFLO.U32 UR7, UR7 ;  /* 0x00000007000772bd */ /* 0x000fe200080e0000 */
[----:B------:R-:W3:Y:S01]  /*36e0*/  REDUX UR5, R4 ;  /* 0x00000000040573c4 */ /* 0x000ee20000000000 */
[----:B------:R-:W-:-:S06]  /*36f0*/  IMAD.U32 R0, RZ, RZ, UR8 ;  /* 0x00000008ff007e24 */ /* 0x000fcc000f8e00ff */
[----:B------:R1:W-:Y:S01]  /*3700*/  UTCATOMSWS.AND URZ, UR8 ;  /* 0x0000000800ff79e3 */ /* 0x0003e20008000000 */
[----:B------:R-:W4:Y:S01]  /*3710*/  REDUX UR6, R0 ;  /* 0x00000000000673c4 */ /* 0x000f220000000000 */
[----:B--2---:R-:W-:Y:S01]  /*3720*/  ISETP.EQ.U32.AND P0, PT, R2, UR7, PT ;  /* 0x0000000702007c0c */ /* 0x004fe2000bf02070 */
[----:B---3--:R-:W-:Y:S01]  /*3730*/  IMAD.U32 R2, RZ, RZ, UR5 ;  /* 0x00000005ff027e24 */ /* 0x008fe2000f8e00ff */
[----:B----4-:R-:W-:-:S11]  /*3740*/  MOV R3, UR6 ;  /* 0x0000000600037c02 */ /* 0x010fd60008000f00 */
[----:B------:R1:W-:Y:S04]  /*3750*/  @P0 ATOMS.AND RZ, [UR4+0x14], R3 ;  /* 0x00001403ffff098c */ /* 0x0003e8000a800004 */
[----:B------:R1:W-:Y:S01]  /*3760*/  @P0 ATOMS.AND RZ, [UR4+0x18], R2 ;  /* 0x00001802ffff098c */ /* 0x0003e2000a800004 */
[----:B------:R-:W-:Y:S05]  /*3770*/  BRA `(.L_x_66) ;  /* 0x0000000000147947 */ /* 0x000fea0003800000 */
.L_x_65:
[----:B------:R-:W-:Y:S02]  /*3780*/  MOV R2, 0x37a0 ;  /* 0x000037a000027802 */ /* 0x000fe40000000f00 */
[----:B-1--45:R-:W-:Y:S05]  /*3790*/  CALL.REL.NOINC `($__internal_0_$__cuda_sm10x_tcgen05_guardrail_trap_col_being_dealloced_not_returned_by_alloc) ;  /* 0x0000003000587944 */ /* 0x032fea0003c00000 */
[----:B------:R-:W-:Y:S05]  /*37a0*/  BRA `(.L_x_66) ;  /* 0x0000000000087947 */ /* 0x000fea0003800000 */
.L_x_64:
[----:B------:R-:W-:Y:S02]  /*37b0*/  MOV R2, 0x37d0 ;  /* 0x000037d000027802 */ /* 0x000fe40000000f00 */
[----:B-1--45:R-:W-:Y:S05]  /*37c0*/  CALL.REL.NOINC `($__internal_2_$__cuda_sm10x_tcgen05_guardrail_trap_unallocated_columns_being_dealloced) ;  /* 0x0000003000647944 */ /* 0x032fea0003c00000 */
.L_x_66:
[----:B------:R-:W-:Y:S01]  /*37d0*/  NOP ;  /* 0x0000000000007918 */ /* 0x000fe20000000000 */
[----:B-1----:R-:W-:Y:S05]  /*37e0*/  EXIT ;  /* 0x000000000000794d */ /* 0x002fea0003800000 */
.L_x_48:
[----:B------:R-:W-:-:S09]  /*37f0*/  UISETP.NE.OR UP2, UPT, UR8, 0x3, !UP2 ;  /* 0x000000030800788c */ /* 0x000fd2000d745670 */
[----:B------:R-:W-:Y:S05]  /*3800*/  BRA.U UP2, `(.L_x_67) ;  /* 0x0000000902c87547 */ /* 0x000fea000b800000 */
[----:B------:R-:W1:Y:S01]  /*3810*/  LDCU.64 UR6, c[0x0][0x888] ;  /* 0x00011100ff0677ac */ /* 0x000e620008000a00 */
[----:B------:R-:W2:Y:S01]  /*3820*/  LDC R0, c[0x0][0xb30] ;  /* 0x0002cc00ff007b82 */ /* 0x000ea20000000800 */
[----:B------:R-:W-:Y:S01]  /*3830*/  IMAD.MOV.U32 R30, RZ, RZ, 0x1 ;  /* 0x00000001ff1e7424 */ /* 0x000fe200078e00ff */
[----:B------:R-:W-:Y:S01]  /*3840*/  CS2R R28, SRZ ;  /* 0x00000000001c7805 */ /* 0x000fe2000001ff00 */
[----:B------:R-:W4:Y:S01]  /*3850*/  LDCU.64 UR4, c[0x0][0x890] ;  /* 0x00011200ff0477ac */ /* 0x000f220008000a00 */
[----:B------:R-:W-:Y:S01]  /*3860*/  IMAD.MOV.U32 R25, RZ, RZ, 0x1000 ;  /* 0x00001000ff197424 */ /* 0x000fe200078e00ff */
[----:B------:R-:W-:-:S03]  /*3870*/  UMOV UR8, 0x400 ;  /* 0x0000040000087882 */ /* 0x000fc60000000000 */
[----:B------:R-:W3:Y:S01]  /*3880*/  LDC R19, c[0x0][0x370] ;  /* 0x0000dc00ff137b82 */ /* 0x000ee20000000800 */
[----:B------:R-:W-:-:S07]  /*3890*/  UPLOP3.LUT UP1, UPT, UPT, UPT, UPT, 0x40, 0x4 ;  /* 0x000000000004789c */ /* 0x000fce0003f2e870 */
[----:B------:R-:W3:Y:S01]  /*38a0*/  LDC R2, c[0x0][0xb0c] ;  /* 0x0002c300ff027b82 */ /* 0x000ee20000000800 */
[----:B-1----:R-:W-:Y:S02]  /*38b0*/  UISETP.NE.U32.AND UP2, UPT, UR6, URZ, UPT ;  /* 0x000000ff0600728c */ /* 0x002fe4000bf45070 */
[----:B------:R-:W-:Y:S02]  /*38c0*/  ULEA UR6, UR37, UR8, 0x18 ;  /* 0x0000000825067291 */ /* 0x000fe4000f8ec0ff */
[----:B------:R-:W-:Y:S02]  /*38d0*/  UISETP.NE.AND.EX UP2, UPT, UR7, URZ, UPT, UP2 ;  /* 0x000000ff0700728c */ /* 0x000fe4000bf45320 */
[----:B------:R-:W-:Y:S01]  /*38e0*/  UIADD3 UR7, UPT, UPT, UR6, 0x40, URZ ;  /* 0x0000004006077890 */ /* 0x000fe2000fffe0ff */
[----:B------:R-:W1:Y:S01]  /*38f0*/  LDC R18, c[0x0][0xb20] ;  /* 0x0002c800ff127b82 */ /* 0x000e620000000800 */
[----:B----4-:R-:W-:Y:S01]  /*3900*/  UISETP.NE.U32.AND UP3, UPT, UR4, URZ, UPT ;  /* 0x000000ff0400728c */ /* 0x010fe2000bf65070 */
[----:B--2---:R-:W-:Y:S01]  /*3910*/  ISETP.NE.AND P1, PT, R0, 0x1, PT ;  /* 0x000000010000780c */ /* 0x004fe20003f25270 */
[----:B------:R-:W-:-:S02]  /*3920*/  UPRMT UR37, UR37, 0x654, UR7 ;  /* 0x0000065425257896 */ /* 0x000fc40008000007 */
[----:B------:R-:W-:-:S03]  /*3930*/  UISETP.NE.AND.EX UP3, UPT, UR5, URZ, UPT, UP3 ;  /* 0x000000ff0500728c */ /* 0x000fc6000bf65330 */
[----:B------:R-:W2:Y:S08]  /*3940*/  LDC.64 R32, c[0x0][0x348] ;  /* 0x0000d200ff207b82 */ /* 0x000eb00000000a00 */
[----:B------:R-:W4:Y:S08]  /*3950*/  LDC.64 R16, c[0x0][0xb10] ;  /* 0x0002c400ff107b82 */ /* 0x000f300000000a00 */
[----:B------:R-:W1:Y:S08]  /*3960*/  LDC.64 R6, c[0x0][0xb18] ;  /* 0x0002c600ff067b82 */ /* 0x000e700000000a00 */
[----:B------:R-:W1:Y:S08]  /*3970*/  LDC.64 R4, c[0x0][0xb28] ;  /* 0x0002ca00ff047b82 */ /* 0x000e700000000a00 */
[----:B---3--:R-:W1:Y:S02]  /*3980*/  LDC R24, c[0x0][0x374] ;  /* 0x0000dd00ff187b82 */ /* 0x008e640000000800 */
.L_x_75:
[C---:B------:R-:W-:Y:S02]  /*3990*/  LEA R0, R29.reuse, UR6, 0x3 ;  /* 0x000000061d007c11 */ /* 0x040fe4000f8e18ff */
[----:B------:R-:W-:Y:S02]  /*39a0*/  SHF.L.U32 R3, R28, 0x1f, RZ ;  /* 0x0000001f1c037819 */ /* 0x000fe400000006ff */
[----:B------:R-:W-:Y:S02]  /*39b0*/  LEA R20, R29, UR6, 0x4 ;  /* 0x000000061d147c11 */ /* 0x000fe4000f8e20ff */
[----:B---3--:R-:W3:Y:S02]  /*39c0*/  SYNCS.PHASECHK.TRANS64.TRYWAIT P0, [R0+URZ+0x60], R3 ;  /* 0x00006003000075a7 */ /* 0x008ee400080011ff */
[----:B---3--:R-:W-:Y:S05]  /*39d0*/  @!P0 BRA `(.L_x_68) ;  /* 0x0000002c00448947 */ /* 0x008fea0003800000 */
.L_x_122:
[----:B------:R-:W-:Y:S01]  /*39e0*/  ISETP.GE.AND P0, PT, R40, 0x1, PT ;  /* 0x000000012800780c */ /* 0x000fe20003f06270 */
[----:B------:R-:W1:Y:S01]  /*39f0*/  LDS.128 R20, [R20+0xf0] ;  /* 0x0000f00014147984 */ /* 0x000e620000000c00 */
[----:B------:R-:W-:Y:S01]  /*3a00*/  ISETP.NE.U32.AND P4, PT, RZ, UR4, PT ;  /* 0x00000004ff007c0c */ /* 0x000fe2000bf85070 */
[----:B---3--:R-:W-:Y:S01]  /*3a10*/  VIADD R0, R0, 0x70 ;  /* 0x0000007000007836 */ /* 0x008fe20000000000 */
[----:B------:R-:W-:Y:S02]  /*3a20*/  SHF.L.U32 R26, R30, 0x1f, RZ ;  /* 0x0000001f1e1a7819 */ /* 0x000fe400000006ff */
[----:B------:R-:W-:Y:S02]  /*3a30*/  ISETP.NE.AND.EX P4, PT, RZ, UR5, PT, P4 ;  /* 0x00000005ff007c0c */ /* 0x000fe4000bf85340 */
[----:B------:R-:W-:Y:S01]  /*3a40*/  PRMT R0, RZ, 0x654, R0 ;  /* 0x00000654ff007816 */ /* 0x000fe20000000000 */
[----:B------:R-:W-:Y:S01]  /*3a50*/  @!PT LDS RZ, [RZ] ;  /* 0x00000000fffff984 */ /* 0x000fe20000000800 */
[----:B------:R-:W-:Y:S01]  /*3a60*/  @!PT LDS RZ, [RZ] ;  /* 0x00000000fffff984 */ /* 0x000fe20000000800 */
[----:B------:R-:W-:Y:S01]  /*3a70*/  @!PT LDS RZ, [RZ] ;  /* 0x00000000fffff984 */ /* 0x000fe20000000800 */
[----:B------:R-:W-:Y:S01]  /*3a80*/  @!PT LDS RZ, [RZ] ;  /* 0x00000000fffff984 */ /* 0x000fe20000000800 */
[----:B------:R3:W-:Y:S06]  /*3a90*/  MEMBAR.ALL.CTA ;  /* 0x0000000000007992 */ /* 0x0007ec0000008000 */
[----:B---3--:R-:W3:Y:S02]  /*3aa0*/  FENCE.VIEW.ASYNC.S ;  /* 0x00000000000073c6 */ /* 0x008ee40000000000 */
[----:B---3--:R3:W-:Y:S01]  /*3ab0*/  SYNCS.ARRIVE.TRANS64.RED.A1T0 RZ, [R0+URZ], RZ ;  /* 0x000000ff00ff79a7 */ /* 0x0087e200081004ff */
[----:B-1----:R-:W-:Y:S11]  /*3ac0*/  LOP3.LUT P3, RZ, R22, 0x1, RZ, 0xc0, !PT ;  /* 0x0000000116ff7812 */ /* 0x002ff6000786c0ff */
[----:B------:R-:W-:Y:S02]  /*3ad0*/  @!UPT UIADD3 URZ, UPT, UPT, URZ, URZ, URZ ;  /* 0x000000fffffff290 */ /* 0x000fe4000fffe0ff */
[----:B------:R-:W-:Y:S02]  /*3ae0*/  @P3 MOV R13, R20 ;  /* 0x00000014000d3202 */ /* 0x000fe40000000f00 */
[----:B------:R-:W-:Y:S01]  /*3af0*/  @P3 LOP3.LUT R8, R21, 0xffff, RZ, 0xc0, !PT ;  /* 0x0000ffff15083812 */ /* 0x000fe200078ec0ff */
[----:B---3--:R-:W-:Y:S06]  /*3b00*/  @!P0 BRA `(.L_x_69) ;  /* 0x0000000000a48947 */ /* 0x008fec0003800000 */
[----:B------:R-:W-:Y:S01]  /*3b10*/  IMAD.HI.U32 R31, R24, R7, RZ ;  /* 0x00000007181f7227 */ /* 0x000fe200078e00ff */
[----:B------:R-:W-:Y:S02]  /*3b20*/  ISETP.NE.AND P0, PT, R6, 0x1, PT ;  /* 0x000000010600780c */ /* 0x000fe40003f05270 */
[----:B------:R-:W-:Y:S01]  /*3b30*/  ISETP.NE.AND P2, PT, R40, 0x1, PT ;  /* 0x000000012800780c */ /* 0x000fe20003f45270 */
[----:B----4-:R-:W-:Y:S01]  /*3b40*/  IMAD.HI.U32 R34, R19, R16, RZ ;  /* 0x0000001013227227 */ /* 0x010fe200078e00ff */
[----:B------:R-:W-:Y:S02]  /*3b50*/  SHF.R.U32.HI R31, RZ, R18, R31 ;  /* 0x00000012ff1f7219 */ /* 0x000fe4000001161f */
[----:B------:R-:W-:Y:S01]  /*3b60*/  ISETP.NE.AND P5, PT, R2, 0x1, PT ;  /* 0x000000010200780c */ /* 0x000fe20003fa5270 */
[----:B------:R-:W-:Y:S01]  /*3b70*/  IMAD.HI.U32 R36, R13, R16, RZ ;  /* 0x000000100d247227 */ /* 0x000fe200078e00ff */
[----:B------:R-:W-:Y:S02]  /*3b80*/  SHF.R.U32.HI R34, RZ, R17, R34 ;  /* 0x00000011ff227219 */ /* 0x000fe40000011622 */
[----:B------:R-:W-:Y:S01]  /*3b90*/  SEL R3, R24, R31, !P0 ;  /* 0x0000001f18037207 */ /* 0x000fe20004000000 */
[C---:B------:R-:W-:Y:S01]  /*3ba0*/  IMAD.HI.U32 R31, R8.reuse, R7, RZ ;  /* 0x00000007081f7227 */ /* 0x040fe200078e00ff */
[----:B------:R-:W-:Y:S02]  /*3bb0*/  SEL R11, R19, R34, !P5 ;  /* 0x00000022130b7207 */ /* 0x000fe40006800000 */
[----:B------:R-:W-:Y:S01]  /*3bc0*/  SHF.R.U32.HI R36, RZ, R17, R36 ;  /* 0x00000011ff247219 */ /* 0x000fe20000011624 */
[----:B------:R-:W-:Y:S01]  /*3bd0*/  IMAD.HI.U32 R38, R3, R4, RZ ;  /* 0x0000000403267227 */ /* 0x000fe200078e00ff */
[----:B------:R-:W-:Y:S03]  /*3be0*/  SHF.R.U32.HI R31, RZ, R18, R31 ;  /* 0x00000012ff1f7219 */ /* 0x000fe6000001161f */
[----:B------:R-:W-:Y:S01]  /*3bf0*/  IMAD.HI.U32 R34, R11, R4, RZ ;  /* 0x000000040b227227 */ /* 0x000fe200078e00ff */
[----:B------:R-:W-:Y:S02]  /*3c00*/  @P2 SHF.R.U32.HI R3, RZ, R5, R38 ;  /* 0x00000005ff032219 */ /* 0x000fe40000011626 */
[----:B------:R-:W-:Y:S02]  /*3c10*/  SEL R9, R8, R31, !P0 ;  /* 0x0000001f08097207 */ /* 0x000fe40004000000 */
[----:B------:R-:W-:Y:S01]  /*3c20*/  @P2 SHF.R.U32.HI R11, RZ, R5, R34 ;  /* 0x00000005ff0b2219 */ /* 0x000fe20000011622 */
[C---:B------:R-:W-:Y:S01]  /*3c30*/  IMAD R10, R40.reuse, R3, RZ ;  /* 0x00000003280a7224 */ /* 0x040fe200078e02ff */
[----:B------:R-:W-:Y:S01]  /*3c40*/  SEL R3, R13, R36, !P5 ;  /* 0x000000240d037207 */ /* 0x000fe20006800000 */
[C---:B------:R-:W-:Y:S03]  /*3c50*/  IMAD.HI.U32 R14, R9.reuse, R4, RZ ;  /* 0x00000004090e7227 */ /* 0x040fe600078e00ff */
[----:B------:R-:W-:Y:S01]  /*3c60*/  ISETP.GE.AND P0, PT, R9, R10, PT ;  /* 0x0000000a0900720c */ /* 0x000fe20003f06270 */
[C---:B------:R-:W-:Y:S01]  /*3c70*/  IMAD R12, R40.reuse, R11, RZ ;  /* 0x0000000b280c7224 */ /* 0x040fe200078e02ff */
[-C--:B------:R-:W-:Y:S04]  /*3c80*/  SHF.R.U32.HI R14, RZ, R5.reuse, R14 ;  /* 0x00000005ff0e7219 */ /* 0x080fe8000001160e */
[----:B------:R-:W-:Y:S02]  /*3c90*/  ISETP.GE.OR P0, PT, R3, R12, P0 ;  /* 0x0000000c0300720c */ /* 0x000fe40000706670 */
[----:B------:R-:W-:Y:S05]  /*3ca0*/  SEL R15, R9, R14, !P2 ;  /* 0x0000000e090f7207 */ /* 0x000fea0005000000 */
[----:B------:R-:W-:Y:S04]  /*3cb0*/  IMAD.MOV R14, RZ, RZ, -R15 ;  /* 0x000000ffff0e7224 */ /* 0x000fe800078e0a0f */
[----:B------:R-:W-:Y:S02]  /*3cc0*/  IMAD R14, R40, R14, R9 ;  /* 0x0000000e280e7224 */ /* 0x000fe400078e0209 */
[C---:B------:R-:W-:Y:S05]  /*3cd0*/  @!P0 IMAD.HI.U32 R10, R3.reuse, R4, RZ ;  /* 0x00000004030a8227 */ /* 0x040fea00078e00ff */
[----:B------:R-:W-:Y:S04]  /*3ce0*/  @!P0 SHF.R.U32.HI R10, RZ, R5, R10 ;  /* 0x00000005ff0a8219 */ /* 0x000fe8000001160a */
[----:B------:R-:W-:Y:S01]  /*3cf0*/  @!P0 SEL R0, R3, R10, !P2 ;  /* 0x0000000a03008207 */ /* 0x000fe20005000000 */
[----:B------:R-:W-:Y:S03]  /*3d00*/  IMAD.MOV R10, RZ, RZ, -R3 ;  /* 0x000000ffff0a7224 */ /* 0x000fe600078e0a03 */
[----:B------:R-:W-:Y:S01]  /*3d10*/  @!P0 IADD3 R15, PT, PT, R15, -R0, RZ ;  /* 0x800000000f0f8210 */ /* 0x000fe20007ffe0ff */
[----:B------:R-:W-:Y:S01]  /*3d20*/  @!P0 IMAD R0, R11, R14, R0 ;  /* 0x0000000e0b008224 */ /* 0x000fe200078e0200 */
[----:B------:R-:W-:Y:S01]  /*3d30*/  IADD3 R11, PT, PT, -R9, RZ, RZ ;  /* 0x000000ff090b7210 */ /* 0x000fe20007ffe1ff */
[----:B------:R-:W-:Y:S02]  /*3d40*/  IMAD R13, R2, R10, R13 ;  /* 0x0000000a020d7224 */ /* 0x000fe400078e020d */
[----:B------:R-:W-:Y:S02]  /*3d50*/  @!P0 IMAD R9, R15, R40, R3 ;  /* 0x000000280f098224 */ /* 0x000fe400078e0203 */
[----:B------:R-:W-:Y:S02]  /*3d60*/  @!P0 IMAD.MOV.U32 R3, RZ, RZ, R0 ;  /* 0x000000ffff038224 */ /* 0x000fe400078e0000 */
[----:B------:R-:W-:Y:S02]  /*3d70*/  IMAD R8, R6, R11, R8 ;  /* 0x0000000b06087224 */ /* 0x000fe400078e0208 */
[----:B------:R-:W-:Y:S02]  /*3d80*/  IMAD R13, R3, R2, R13 ;  /* 0x00000002030d7224 */ /* 0x000fe400078e020d */
[----:B------:R-:W-:Y:S02]  /*3d90*/  IMAD R8, R9, R6, R8 ;  /* 0x0000000609087224 */ /* 0x000fe400078e0208 */
.L_x_69:
[----:B------:R-:W-:Y:S05]  /*3da0*/  BRA.U UP1, `(.L_x_70) ;  /* 0x0000000101107547 */ /* 0x000fea000b800000 */
[----:B------:R-:W-:Y:S04]  /*3db0*/  MOV R0, UR13 ;  /* 0x0000000d00007c02 */ /* 0x000fe80008000f00 */
[----:B------:R-:W-:Y:S04]  /*3dc0*/  SHF.L.U32 R3, R0, 0x1f, RZ ;  /* 0x0000001f00037819 */ /* 0x000fe800000006ff */
[----:B------:R-:W1:Y:S02]  /*3dd0*/  SYNCS.PHASECHK.TRANS64.TRYWAIT P0, [UR6+0x58], R3 ;  /* 0x00005803ff0075a7 */ /* 0x000e640008001106 */
[----:B-1----:R-:W-:Y:S05]  /*3de0*/  @!P0 BRA `(.L_x_71) ;  /* 0x0000002800548947 */ /* 0x002fea0003800000 */
.L_x_70:
[----:B------:R-:W-:Y:S05]  /*3df0*/  BRA.U !UP3, `(.L_x_72) ;  /* 0x000000010b347547 */ /* 0x000fea000b800000 */
[----:B------:R-:W-:Y:S01]  /*3e00*/  UPLOP3.LUT UP0, UPT, UPT, UPT, UP2, 0x80, 0x8 ;  /* 0x000000000008789c */ /* 0x000fe20003f0f020 */
[----:B-1----:R-:W-:Y:S02]  /*3e10*/  HFMA2 R0, -RZ, RZ, 0, 5.9604644775390625e-08 ;  /* 0x00000001ff007431 */ /* 0x002fe400000001ff */
[----:B------:R-:W-:Y:S03]  /*3e20*/  IMAD.MOV.U32 R98, RZ, RZ, 0x1 ;  /* 0x00000001ff627424 */ /* 0x000fe600078e00ff */
[----:B------:R-:W-:Y:S05]  /*3e30*/  PLOP3.LUT P0, PT, PT, PT, UP0, 0x80, 0x8 ;  /* 0x000000000008781c */ /* 0x000fea0003f0f008 */
[----:B------:R-:W1:Y:S01]  /*3e40*/  @UP0 LDCU.64 UR8, c[0x0][0x888] ;  /* 0x00011100ff0807ac */ /* 0x000e620008000a00 */
[----:B------:R-:W-:Y:S07]  /*3e50*/  @UP0 UIMAD UR7, UR36, UR4, URZ ;  /* 0x00000004240702a4 */ /* 0x000fee000f8e02ff */
[----:B------:R-:W-:Y:S01]  /*3e60*/  @!P0 PRMT R98, R0, 0x7610, R98 ;  /* 0x0000761000628816 */ /* 0x000fe20000000062 */
[----:B-1----:R-:W-:Y:S03]  /*3e70*/  @UP0 UIMAD.WIDE UR8, UR7, 0x4, UR8 ;  /* 0x00000004070808a5 */ /* 0x002fe6000f8e0208 */
[----:B------:R-:W1:Y:S03]  /*3e80*/  @!UP0 LDCU UR7, c[0x0][0x880] ;  /* 0x00011000ff0787ac */ /* 0x000e660008000800 */
[----:B------:R-:W-:Y:S01]  /*3e90*/  IMAD.U32 R10, RZ, RZ, UR8 ;  /* 0x00000008ff0a7e24 */ /* 0x000fe2000f8e00ff */
[----:B------:R-:W-:Y:S05]  /*3ea0*/  MOV R11, UR9 ;  /* 0x00000009000b7c02 */ /* 0x000fea0008000f00 */
[----:B-----5:R3:W5:Y:S02]  /*3eb0*/  @P0 LDG.E R48, desc[UR40][R10.64] ;  /* 0x000000280a300981 */ /* 0x020764000c1e1900 */
[----:B-1-3--:R-:W-:Y:S07]  /*3ec0*/  @!P0 IMAD.U32 R48, RZ, RZ, UR7 ;  /* 0x00000007ff308e24 */ /* 0x00afee000f8e00ff */
.L_x_72:
[----:B-----5:R-:W-:Y:S01]  /*3ed0*/  @!P4 ISETP.EQ.AND P5, PT, R48, RZ, PT ;  /* 0x000000ff3000c20c */ /* 0x020fe20003fa2270 */
[----:B------:R-:W-:Y:S01]  /*3ee0*/  @!UPT UIADD3 URZ, UPT, UPT, URZ, URZ, URZ ;  /* 0x000000fffffff290 */ /* 0x000fe2000fffe0ff */
[----:B------:R-:W-:Y:S11]  /*3ef0*/  @!P4 BRA `(.L_x_73) ;  /* 0x000000000014c947 */ /* 0x000ff60003800000 */
[----:B------:R-:W-:Y:S02]  /*3f00*/  LOP3.LUT P0, RZ, R98, 0xff, RZ, 0xc0, !PT ;  /* 0x000000ff62ff7812 */ /* 0x000fe4000780c0ff */
[----:B------:R-:W-:Y:S04]  /*3f10*/  PLOP3.LUT P5, PT, PT, PT, UP0, 0x80, 0x8 ;  /* 0x000000000008781c */ /* 0x000fe80003faf008 */
[----:B------:R-:W-:Y:S07]  /*3f20*/  PLOP3.LUT P5, PT, P5, PT, PT, 0x8, 0x80 ;  /* 0x000000000080781c */ /* 0x000fee0002fae170 */
[----:B------:R-:W-:Y:S11]  /*3f30*/  @P0 ISETP.EQ.AND P5, PT, R48, RZ, PT ;  /* 0x000000ff3000020c */ /* 0x000ff60003fa2270 */
[----:B------:R-:W-:Y:S02]  /*3f40*/  @!UPT UIADD3 URZ, UPT, UPT, URZ, URZ, URZ ;  /* 0x000000fffffff290 */ /* 0x000fe4000fffe0ff */
.L_x_73:
[----:B------:R-:W3:Y:S01]  /*3f50*/  SYNCS.PHASECHK.TRANS64.TRYWAIT P4, [UR6+0x48], R26 ;  /* 0x0000481aff0075a7 */ /* 0x000ee20008081106 */
[----:B------:R-:W-:Y:S01]  /*3f60*/  @P3 SHF.R.U32.HI R27, RZ, 0x10, R21 ;  /* 0x00000010ff1b3819 */ /* 0x000fe20000011615 */
[----:B------:R-:W-:Y:S01]  /*3f70*/  VIADD R29, R29, 0x1 ;  /* 0x000000011d1d7836 */ /* 0x000fe20000000000 */
[----:B------:R-:W5:Y:S08]  /*3f80*/  LDC.64 R14, c[0x0][0xb10] ;  /* 0x0002c400ff0e7b82 */ /* 0x000f700000000a00 */
[----:B------:R-:W2:Y:S08]  /*3f90*/  LDC.64 R10, c[0x0][0xb18] ;  /* 0x0002c600ff0a7b82 */ /* 0x000eb00000000a00 */
[----:B-1----:R-:W1:Y:S08]  /*3fa0*/  @!P1 LDC R0, c[0x0][0xb20] ;  /* 0x0002c800ff009b82 */ /* 0x002e700000000800 */
[----:B------:R-:W4:Y:S01]  /*3fb0*/  @!P1 LDC R3, c[0x0][0xb0c] ;  /* 0x0002c300ff039b82 */ /* 0x000f220000000800 */
[----:B-----5:R-:W-:Y:S05]  /*3fc0*/  @!P1 IMAD.HI.U32 R14, R13, R14, RZ ;  /* 0x0000000e0d0e9227 */ /* 0x020fea00078e00ff */
[----:B------:R-:W-:Y:S01]  /*3fd0*/  @!P1 SHF.R.U32.HI R14, RZ, R15, R14 ;  /* 0x0000000fff0e9219 */ /* 0x000fe2000001160e */
[----:B--2---:R-:W-:Y:S01]  /*3fe0*/  @!P1 IMAD.HI.U32 R11, R8, R11, RZ ;  /* 0x0000000b080b9227 */ /* 0x004fe200078e00ff */
[----:B------:R-:W-:Y:S04]  /*3ff0*/  @!P1 ISETP.NE.AND P0, PT, R10, 0x1, PT ;  /* 0x000000010a00980c */ /* 0x000fe80003f05270 */
[----:B-1----:R-:W-:Y:S02]  /*4000*/  @!P1 SHF.R.U32.HI R9, RZ, R0, R11 ;  /* 0x00000000ff099219 */ /* 0x002fe4000001160b */
[----:B----4-:R-:W-:Y:S02]  /*4010*/  @!P1 ISETP.NE.AND P2, PT, R3, 0x1, PT ;  /* 0x000000010300980c */ /* 0x010fe40003f45270 */
[----:B------:R-:W-:Y:S02]  /*4020*/  @!P1 SEL R9, R8, R9, !P0 ;  /* 0x0000000908099207 */ /* 0x000fe40004000000 */
[----:B------:R-:W-:Y:S02]  /*4030*/  ELECT P0, URZ, PT ;  /* 0x0000000000ff782f */ /* 0x000fe40003800000 */
[----:B------:R-:W-:Y:S05]  /*4040*/  @!P1 SEL R14, R13, R14, !P2 ;  /* 0x0000000e0d0e9207 */ /* 0x000fea0005000000 */
[----:B------:R-:W-:Y:S02]  /*4050*/  @!P1 IMAD.IADD R0, R9, 0x1, -R14 ;  /* 0x0000000109009824 */ /* 0x000fe400078e0a0e */
[----:B------:R-:W-:Y:S02]  /*4060*/  @!P1 IMAD.IADD R9, R14, 0x1, -R9 ;  /* 0x000000010e099824 */ /* 0x000fe400078e0a09 */
[----:B------:R-:W-:Y:S02]  /*4070*/  @!P1 IMAD R13, R0, R3, R13 ;  /* 0x00000003000d9224 */ /* 0x000fe400078e020d */
[----:B------:R-:W-:Y:S01]  /*4080*/  @!P1 IMAD R8, R9, R10, R8 ;  /* 0x0000000a09089224 */ /* 0x000fe200078e0208 */
[----:B---3--:R-:W-:Y:S06]  /*4090*/  @!P4 BRA `(.L_x_74) ;  /* 0x0000002400c0c947 */ /* 0x008fec0003800000 */
.L_x_125:
[----:B------:R-:W-:Y:S01]  /*40a0*/  PLOP3.LUT P5, PT, P5, P0, PT, 0xf2, 0x2f ;  /* 0x00000000002f781c */ /* 0x000fe20002fa1e72 */
[----:B------:R-:W-:Y:S01]  /*40b0*/  UMOV UR14, 0x0 ;  /* 0x00000000000e7882 */ /* 0x000fe20000000000 */
[----:B------:R-:W-:Y:S01]  /*40c0*/  LOP3.LUT R30, R30, 0x1, RZ, 0x3c, !PT ;  /* 0x000000011e1e7812 */ /* 0x000fe200078e3cff */
[----:B------:R-:W-:Y:S01]  /*40d0*/  UMOV UR15, 0x10000000 ;  /* 0x10000000000f7882 */ /* 0x000fe20000000000 */
[----:B------:R-:W-:Y:S01]  /*40e0*/  UMOV UR12, UR36 ;  /* 0x00000024000c7c82 */ /* 0x000fe20008000000 */
[----:B------:R-:W-:Y:S08]  /*40f0*/  @P3 R2UR UR36, R27 ;  /* 0x000000001b2432ca */ /* 0x000ff000000e0000 */
[----:B-1----:R-:W-:Y:S01]  /*4100*/  @!P5 IADD3 R3, P0, PT, R32, 0x580, RZ ;  /* 0x000005802003d810 */ /* 0x002fe20007f1e0ff */
[----:B------:R-:W-:Y:S01]  /*4110*/  @!P5 IMAD.SHL.U32 R97, R97, 0x40, RZ ;  /* 0x000000406161d824 */ /* 0x000fe200078e00ff */
[----:B------:R-:W-:Y:S01]  /*4120*/  VOTEU.ALL UP1, P5 ;  /* 0x0000000000ff7886 */ /* 0x000fe20002820000 */
[----:B------:R-:W-:Y:S01]  /*4130*/  @!P5 IMAD.SHL.U32 R99, R99, 0x40, RZ ;  /* 0x000000406363d824 */ /* 0x000fe200078e00ff */
[----:B------:R-:W-:Y:S01]  /*4140*/  @!P5 R2UR UR8, R3 ;  /* 0x000000000308d2ca */ /* 0x000fe200000e0000 */
[----:B------:R-:W-:Y:S01]  /*4150*/  @!P5 IMAD.X R0, RZ, RZ, R33, P0 ;  /* 0x000000ffff00d224 */ /* 0x000fe200000e0621 */
[----:B------:R-:W-:Y:S01]  /*4160*/  @!P5 R2UR UR10, R97 ;  /* 0x00000000610ad2ca */ /* 0x000fe200000e0000 */
[----:B------:R-:W-:Y:S01]  /*4170*/  @!UP1 UIADD3 UR9, UPT, UPT, UR6, 0x40, URZ ;  /* 0x0000004006099890 */ /* 0x000fe2000fffe0ff */
[----:B------:R-:W-:Y:S01]  /*4180*/  @!P5 R2UR UR11, R99 ;  /* 0x00000000630bd2ca */ /* 0x000fe200000e0000 */
[----:B------:R-:W-:Y:S01]  /*4190*/  IMAD.IADD R97, R8, 0x1, R81 ;  /* 0x0000000108617824 */ /* 0x000fe200078e0251 */
[----:B------:R-:W-:Y:S01]  /*41a0*/  @!P5 R2UR UR7, R0 ;  /* 0x000000000007d2ca */ /* 0x000fe200000e0000 */
[----:B------:R-:W-:Y:S01]  /*41b0*/  IMAD.IADD R99, R13, 0x1, R96 ;  /* 0x000000010d637824 */ /* 0x000fe200078e0260 */
[C---:B------:R-:W-:Y:S04]  /*41c0*/  ISETP.NE.AND P0, PT, R29.reuse, 0x2, PT ;  /* 0x000000021d00780c */ /* 0x040fe80003f05270 */
[----:B------:R-:W-:Y:S01]  /*41d0*/  SEL R3, RZ, 0x1, P0 ;  /* 0x00000001ff037807 */ /* 0x000fe20000000000 */
[----:B------:R-:W-:Y:S01]  /*41e0*/  IMAD.U32 R10, RZ, RZ, UR8 ;  /* 0x00000008ff0a7e24 */ /* 0x000fe2000f8e00ff */
[----:B------:R-:W-:Y:S01]  /*41f0*/  @!UP1 UIADD3 UR8, UPT, UPT, UR6, 0x200, URZ ;  /* 0x0000020006089890 */ /* 0x000fe2000fffe0ff */
[----:B------:R-:W-:Y:S01]  /*4200*/  SEL R29, R29, RZ, P0 ;  /* 0x000000ff1d1d7207 */ /* 0x000fe20000000000 */
[----:B------:R-:W-:Y:S01]  /*4210*/  VOTEU.ALL UP1, P5 ;  /* 0x0000000000ff7886 */ /* 0x000fe20002820000 */
[----:B------:R-:W-:Y:S02]  /*4220*/  LOP3.LUT R28, R28, R3, RZ, 0x3c, !PT ;  /* 0x000000031c1c7212 */ /* 0x000fe400078e3cff */
[----:B------:R-:W-:Y:S01]  /*4230*/  IMAD.U32 R11, RZ, RZ, UR7 ;  /* 0x00000007ff0b7e24 */ /* 0x000fe2000f8e00ff */
[----:B------:R-:W-:Y:S04]  /*4240*/  @!P5 R2UR UR16, R10 ;  /* 0x000000000a10d2ca */ /* 0x000fe800000e0000 */
[----:B------:R-:W-:Y:S11]  /*4250*/  @!P5 R2UR UR17, R11 ;  /* 0x000000000b11d2ca */ /* 0x000ff600000e0000 */
[----:B------:R-:W-:Y:S02]  /*4260*/  @!UPT UIADD3 URZ, UPT, UPT, URZ, URZ, URZ ;  /* 0x000000fffffff290 */ /* 0x000fe4000fffe0ff */
[----:B------:R3:W-:Y:S01]  /*4270*/  @!UP1 UTMALDG.3D [UR8], [UR16], desc[UR14] ;  /* 0x00000e08100095b4 */ /* 0x0007e20008011000 */
[----:B------:R3:W-:Y:S01]  /*4280*/  @!P5 SYNCS.ARRIVE.TRANS64.RED.A0TR RZ, [UR6+0x40], R25 ;  /* 0x00004019ffffd9a7 */ /* 0x0007e20008300406 */
[----:B------:R-:W-:Y:S01]  /*4290*/  UPLOP3.LUT UP1, UPT, UPT, UPT, UPT, 0x80, 0x8 ;  /* 0x000000000008789c */ /* 0x000fe20003f2f070 */
[----:B------:R-:W-:Y:S01]  /*42a0*/  SYNCS.ARRIVE.TRANS64.RED.A1T0 RZ, [UR37], RZ ;  /* 0x000000ffffff79a7 */ /* 0x000fe20008100425 */
[----:B------:R-:W-:Y:S09]  /*42b0*/  @P3 BRA `(.L_x_75) ;  /* 0xfffffff400b43947 */ /* 0x000ff2000383ffff */
[----:B------:R-:W-:Y:S07]  /*42c0*/  MOV R0, UR6 ;  /* 0x0000000600007c02 */ /* 0x000fee0008000f00 */
.L_x_76:
[----:B-1----:R-:W-:-:S04]  /*42d0*/  SHF.L.U32 R3, R30, 0x1f, RZ ;  /* 0x0000001f1e037819 */ /* 0x002fc800000006ff */
[----:B------:R1:W2:Y:S03]  /*42e0*/  SYNCS.PHASECHK.TRANS64.TRYWAIT P0, [R0+URZ+0x48], R3 ;  /* 0x00004803000075a7 */ /* 0x0002a600080011ff */
[----:B--2---:R-:W-:Y:S05]  /*42f0*/  @!P0 NANOSLEEP.SYNCS 0x989680 ;  /* 0x009896800000895d */ /* 0x004fea0003900000 */
[----:B------:R-:W2:Y:S02]  /*4300*/  @!P0 SYNCS.PHASECHK.TRANS64 P0, [R0+URZ+0x48], R3 ;  /* 0x00004803000085a7 */ /* 0x000ea400080010ff */
[----:B--23--:R-:W-:Y:S05]  /*4310*/  @P0 EXIT ;  /* 0x000000000000094d */ /* 0x00cfea0003800000 */
[----:B------:R-:W-:Y:S05]  /*4320*/  BRA `(.L_x_76) ;  /* 0xfffffffc00e87947 */ /* 0x000fea000383ffff */
.L_x_67:
[----:B------:R-:W-:-:S06]  /*4330*/  UISETP.GE.AND UP1, UPT, UR8, 0x4, UPT ;  /* 0x000000040800788c */ /* 0x000fcc000bf26270 */
[----:B------:R-:W-:-:S13]  /*4340*/  PLOP3.LUT P0, PT, PT, PT, UP1, 0x80, 0x8 ;  /* 0x000000000008781c */ /* 0x000fda0003f0f018 */
[----:B------:R-:W-:Y:S05]  /*4350*/  @!P0 EXIT ;  /* 0x000000000000894d */ /* 0x000fea0003800000 */
[----:B------:R-:W-:Y:S01]  /*4360*/  BAR.SYNC.DEFER_BLOCKING 0x6, 0xa0 ;  /* 0x0182800000007b1d */ /* 0x000fe20000010000 */
[C---:B------:R-:W-:Y:S02]  /*4370*/  IMAD.SHL.U32 R5, R103.reuse, 0x40, RZ ;  /* 0x0000004067057824 */ /* 0x040fe400078e00ff */
[----:B------:R-:W-:Y:S02]  /*4380*/  HFMA2 R113, -RZ, RZ, 0, 0 ;  /* 0x00000000ff717431 */ /* 0x000fe400000001ff */
[C---:B------:R-:W-:Y:S01]  /*4390*/  IMAD.SHL.U32 R0, R103.reuse, 0x20, RZ ;  /* 0x0000002067007824 */ /* 0x040fe200078e00ff */
[----:B------:R-:W-:Y:S01]  /*43a0*/  CS2R R108, SRZ ;  /* 0x00000000006c7805 */ /* 0x000fe2000001ff00 */
[----:B------:R-:W-:Y:S01]  /*43b0*/  IMAD.SHL.U32 R105, R103, 0x8, RZ ;  /* 0x0000000867697824 */ /* 0x000fe200078e00ff */
[----:B------:R-:W-:Y:S01]  /*43c0*/  UMOV UR43, 0x400 ;  /* 0x00000400002b7882 */ /* 0x000fe20000000000 */
[----:B------:R-:W-:Y:S01]  /*43d0*/  LOP3.LUT R2, R5, 0x180, RZ, 0xc0, !PT ;  /* 0x0000018005027812 */ /* 0x000fe200078ec0ff */
[----:B------:R-:W-:Y:S01]  /*43e0*/  ULEA UR43, UR37, UR43, 0x18 ;  /* 0x0000002b252b7291 */ /* 0x000fe2000f8ec0ff */
[----:B------:R-:W1:Y:S01]  /*43f0*/  LDC R101, c[0x0][0x370] ;  /* 0x0000dc00ff657b82 */ /* 0x000e620000000800 */
[----:B------:R-:W-:Y:S01]  /*4400*/  LOP3.LUT R0, R0, 0xc00, RZ, 0xc0, !PT ;  /* 0x00000c0000007812 */ /* 0x000fe200078ec0ff */
[C---:B------:R-:W-:Y:S01]  /*4410*/  IMAD.U32 R46, R103.reuse, 0x10000, RZ ;  /* 0x00010000672e7824 */ /* 0x040fe200078e00ff */
[----:B------:R-:W-:Y:S01]  /*4420*/  LOP3.LUT R105, R2, 0x30, R105, 0xf8, !PT ;  /* 0x0000003002697812 */ /* 0x000fe200078ef869 */
[C---:B------:R-:W-:Y:S01]  /*4430*/  IMAD.SHL.U32 R2, R103.reuse, 0x2, RZ ;  /* 0x0000000267027824 */ /* 0x040fe200078e00ff */
[--C-:B------:R-:W-:Y:S01]  /*4440*/  LOP3.LUT R0, R0, 0x40, R5.reuse, 0xf8, !PT ;  /* 0x0000004000007812 */ /* 0x100fe200078ef805 */
[----:B------:R-:W-:Y:S01]  /*4450*/  IMAD.SHL.U32 R104, R103, 0x10, RZ ;  /* 0x0000001067687824 */ /* 0x000fe200078e00ff */
[----:B------:R-:W-:Y:S01]  /*4460*/  UIADD3 UR4, UPT, UPT, UR43, 0x1200, URZ ;  /* 0x000012002b047890 */ /* 0x000fe2000fffe0ff */
[----:B------:R-:W2:Y:S01]  /*4470*/  LDC R42, c[0x0][0xb0c] ;  /* 0x0002c300ff2a7b82 */ /* 0x000ea20000000800 */
[----:B------:R-:W-:Y:S01]  /*4480*/  LOP3.LUT R105, R105, 0x20, R2, 0x78, !PT ;  /* 0x0000002069697812 */ /* 0x000fe200078e7802 */
[----:B------:R-:W-:Y:S01]  /*4490*/  IMAD.MOV.U32 R44, RZ, RZ, RZ ;  /* 0x000000ffff2c7224 */ /* 0x000fe200078e00ff */
[----:B------:R-:W-:Y:S01]  /*44a0*/  LOP3.LUT R0, R0, 0x200, R5, 0xf8, !PT ;  /* 0x0000020000007812 */ /* 0x000fe200078ef805 */
[----:B------:R-:W-:Y:S01]  /*44b0*/  IMAD.MOV.U32 R110, RZ, RZ, RZ ;  /* 0x000000ffff6e7224 */ /* 0x000fe200078e00ff */
[----:B------:R-:W-:Y:S01]  /*44c0*/  LOP3.LUT R46, R46, 0x600000, RZ, 0xc0, !PT ;  /* 0x006000002e2e7812 */ /* 0x000fe200078ec0ff */
[----:B------:R-:W-:Y:S01]  /*44d0*/  IMAD.U32 R111, RZ, RZ, UR4 ;  /* 0x00000004ff6f7e24 */ /* 0x000fe2000f8e00ff */
[----:B------:R-:W4:Y:S01]  /*44e0*/  LDS R3, [UR43+0x110] ;  /* 0x0001102bff037984 */ /* 0x000f220008000800 */
[----:B------:R-:W1:Y:S01]  /*44f0*/  LDC R100, c[0x0][0xb20] ;  /* 0x0002c800ff647b82 */ /* 0x000e620000000800 */
[----:B------:R-:W-:Y:S01]  /*4500*/  LOP3.LUT R105, R0, R105, RZ, 0xfc, !PT ;  /* 0x0000006900697212 */ /* 0x000fe200078efcff */
[----:B------:R-:W1:Y:S01]  /*4510*/  LDCU.64 UR46, c[0x0][0x348] ;  /* 0x00006900ff2e77ac */ /* 0x000e620008000a00 */
[----:B------:R-:W-:-:S02]  /*4520*/  LOP3.LUT R104, R104, 0x20, RZ, 0xc0, !PT ;  /* 0x0000002068687812 */ /* 0x000fc400078ec0ff */
[----:B------:R-:W-:Y:S01]  /*4530*/  IADD3 R5, PT, PT, R105, UR43, RZ ;  /* 0x0000002b69057c10 */ /* 0x000fe2000fffe0ff */
[----:B------:R-:W1:Y:S02]  /*4540*/  LDCU.64 UR38, c[0x0][0x888] ;  /* 0x00011100ff2677ac */ /* 0x000e640008000a00 */
[----:B------:R-:W1:Y:S01]  /*4550*/  LDC R41, c[0x0][0xb30] ;  /* 0x0002cc00ff297b82 */ /* 0x000e620000000800 */
[----:B------:R-:W-:Y:S01]  /*4560*/  IADD3 R104, PT, PT, -R104, 0x200, R5 ;  /* 0x0000020068687810 */ /* 0x000fe20007ffe105 */
[----:B------:R-:W-:-:S06]  /*4570*/  UIADD3 UR42, UPT, UPT, UR43, 0x200, URZ ;  /* 0x000002002b2a7890 */ /* 0x000fcc000fffe0ff */
[----:B------:R-:W1:Y:S08]  /*4580*/  LDC.64 R90, c[0x0][0xb10] ;  /* 0x0002c400ff5a7b82 */ /* 0x000e700000000a00 */
[----:B------:R-:W1:Y:S08]  /*4590*/  LDC.64 R38, c[0x0][0xb18] ;  /* 0x0002c600ff267b82 */ /* 0x000e700000000a00 */
[----:B------:R-:W1:Y:S01]  /*45a0*/  LDC.64 R86, c[0x0][0x888] ;  /* 0x00022200ff567b82 */ /* 0x000e620000000a00 */
[----:B----4-:R-:W-:-:S07]  /*45b0*/  IMAD.IADD R46, R3, 0x1, R46 ;  /* 0x00000001032e7824 */ /* 0x010fce00078e022e */
[----:B------:R-:W4:Y:S08]  /*45c0*/  LDC.64 R36, c[0x0][0xb28] ;  /* 0x0002ca00ff247b82 */ /* 0x000f300000000a00 */
[----:B------:R-:W1:Y:S08]  /*45d0*/  LDC.64 R88, c[0x0][0x890] ;  /* 0x00022400ff587b82 */ /* 0x000e700000000a00 */
[----:B------:R-:W1:Y:S08]  /*45e0*/  LDC.64 R84, c[0x0][0x8b0] ;  /* 0x00022c00ff547b82 */ /* 0x000e700000000a00 */
[----:B------:R-:W1:Y:S08]  /*45f0*/  LDC.64 R82, c[0x0][0x8a8] ;  /* 0x00022a00ff527b82 */ /* 0x000e700000000a00 */
[----:B--2---:R-:W1:Y:S02]  /*4600*/  LDC R102, c[0x0][0x374] ;  /* 0x0000dd00ff667b82 */ /* 0x004e640000000800 */
.L_x_94:
[----:B------:R-:W-:Y:S02]  /*4610*/  LEA R0, R113, UR43, 0x3 ;  /* 0x0000002b71007c11 */ /* 0x000fe4000f8e18ff */
[----:B------:R-:W-:Y:S02]  /*4620*/  SHF.L.U32 R3, R109, 0x1f, RZ ;  /* 0x0000001f6d037819 */ /* 0x000fe400000006ff */
[----:B------:R-:W-:Y:S02]  /*4630*/  LEA R16, R113, UR43, 0x4 ;  /* 0x0000002b71107c11 */ /* 0x000fe4000f8e20ff */
[----:B--2---:R-:W2:Y:S02]  /*4640*/  SYNCS.PHASECHK.TRANS64.TRYWAIT P0, [R0+URZ+0x60], R3 ;  /* 0x00006003000075a7 */ /* 0x004ea400080011ff */
[----:B-12---:R-:W-:Y:S05]  /*4650*/  @!P0 BRA `(.L_x_77) ;  /* 0x0000002000688947 */ /* 0x006fea0003800000 */
.L_x_126:
[----:B------:R-:W4:Y:S01]  /*4660*/  LDC.64 R12, c[0x0][0xb10] ;  /* 0x0002c400ff0c7b82 */ /* 0x000f220000000a00 */
[----:B------:R-:W4:Y:S01]  /*4670*/  LDS.128 R16, [R16+0xf0] ;  /* 0x0000f00010107984 */ /* 0x000f220000000c00 */
[----:B-1----:R-:W-:Y:S01]  /*4680*/  ISETP.NE.AND P1, PT, R41, 0x1, PT ;  /* 0x000000012900780c */ /* 0x002fe20003f25270 */
[----:B--2---:R-:W-:Y:S01]  /*4690*/  VIADD R0, R0, 0x70 ;  /* 0x0000007000007836 */ /* 0x004fe20000000000 */
[----:B---3--:R-:W-:Y:S04]  /*46a0*/  ISETP.GE.AND P0, PT, R40, 0x1, PT ;  /* 0x000000012800780c */ /* 0x008fe80003f06270 */
[----:B------:R-:W1:Y:S01]  /*46b0*/  LDC.64 R10, c[0x0][0xb18] ;  /* 0x0002c600ff0a7b82 */ /* 0x000e620000000a00 */
[----:B------:R-:W-:Y:S01]  /*46c0*/  PRMT R0, RZ, 0x654, R0 ;  /* 0x00000654ff007816 */ /* 0x000fe20000000000 */
[----:B------:R-:W-:Y:S01]  /*46d0*/  @!PT LDS RZ, [RZ] ;  /* 0x00000000fffff984 */ /* 0x000fe20000000800 */
[----:B------:R-:W-:Y:S01]  /*46e0*/  @!PT LDS RZ, [RZ] ;  /* 0x00000000fffff984 */ /* 0x000fe20000000800 */
[----:B------:R-:W-:Y:S01]  /*46f0*/  @!PT LDS RZ, [RZ] ;  /* 0x00000000fffff984 */ /* 0x000fe20000000800 */
[----:B------:R-:W-:Y:S01]  /*4700*/  @!PT LDS RZ, [RZ] ;  /* 0x00000000fffff984 */ /* 0x000fe20000000800 */
[----:B------:R2:W-:Y:S06]  /*4710*/  MEMBAR.ALL.CTA ;  /* 0x0000000000007992 */ /* 0x0005ec0000008000 */
[----:B--2---:R-:W2:Y:S01]  /*4720*/  FENCE.VIEW.ASYNC.S ;  /* 0x00000000000073c6 */ /* 0x004ea20000000000 */
[----:B------:R-:W3:Y:S08]  /*4730*/  @!P1 LDC R14, c[0x0][0xb20] ;  /* 0x0002c800ff0e9b82 */ /* 0x000ef00000000800 */
[----:B------:R-:W1:Y:S01]  /*4740*/  @!P1 LDC R9, c[0x0][0xb0c] ;  /* 0x0002c300ff099b82 */ /* 0x000e620000000800 */
[----:B--2---:R2:W-:Y:S01]  /*4750*/  SYNCS.ARRIVE.TRANS64.RED.A1T0 RZ, [R0+URZ], RZ ;  /* 0x000000ff00ff79a7 */ /* 0x0045e200081004ff */
[----:B----4-:R-:W-:Y:S04]  /*4760*/  LOP3.LUT P4, RZ, R18, 0x1, RZ, 0xc0, !PT ;  /* 0x0000000112ff7812 */ /* 0x010fe8000788c0ff */
[----:B------:R-:W-:Y:S09]  /*4770*/  P2R R112, PR, RZ, 0x10 ;  /* 0x00000010ff707803 */ /* 0x000ff20000000000 */
[----:B------:R-:W-:Y:S02]  /*4780*/  @P4 MOV R45, R16 ;  /* 0x00000010002d4202 */ /* 0x000fe40000000f00 */
[----:B------:R-:W-:Y:S01]  /*4790*/  @P4 LOP3.LUT R43, R17, 0xffff, RZ, 0xc0, !PT ;  /* 0x0000ffff112b4812 */ /* 0x000fe200078ec0ff */
[----:B--2---:R-:W-:Y:S06]  /*47a0*/  @!P0 BRA `(.L_x_78) ;  /* 0x0000000000a48947 */ /* 0x004fec0003800000 */
[----:B------:R-:W-:Y:S01]  /*47b0*/  IMAD.HI.U32 R21, R102, R39, RZ ;  /* 0x0000002766157227 */ /* 0x000fe200078e00ff */
[----:B------:R-:W-:Y:S02]  /*47c0*/  ISETP.NE.AND P0, PT, R38, 0x1, PT ;  /* 0x000000012600780c */ /* 0x000fe40003f05270 */
[----:B------:R-:W-:Y:S01]  /*47d0*/  ISETP.NE.AND P2, PT, R40, 0x1, PT ;  /* 0x000000012800780c */ /* 0x000fe20003f45270 */
[----:B------:R-:W-:Y:S01]  /*47e0*/  IMAD.HI.U32 R20, R101, R90, RZ ;  /* 0x0000005a65147227 */ /* 0x000fe200078e00ff */
[----:B------:R-:W-:Y:S02]  /*47f0*/  SHF.R.U32.HI R21, RZ, R100, R21 ;  /* 0x00000064ff157219 */ /* 0x000fe40000011615 */
[----:B------:R-:W-:Y:S01]  /*4800*/  ISETP.NE.AND P3, PT, R42, 0x1, PT ;  /* 0x000000012a00780c */ /* 0x000fe20003f65270 */
[----:B------:R-:W-:Y:S01]  /*4810*/  IMAD.HI.U32 R24, R45, R90, RZ ;  /* 0x0000005a2d187227 */ /* 0x000fe200078e00ff */
[----:B------:R-:W-:Y:S02]  /*4820*/  SHF.R.U32.HI R20, RZ, R91, R20 ;  /* 0x0000005bff147219 */ /* 0x000fe40000011614 */
[----:B------:R-:W-:Y:S01]  /*4830*/  SEL R3, R102, R21, !P0 ;  /* 0x0000001566037207 */ /* 0x000fe20004000000 */
[----:B------:R-:W-:Y:S01]  /*4840*/  IMAD.HI.U32 R21, R43, R39, RZ ;  /* 0x000000272b157227 */ /* 0x000fe200078e00ff */
[----:B------:R-:W-:Y:S02]  /*4850*/  SEL R7, R101, R20, !P3 ;  /* 0x0000001465077207 */ /* 0x000fe40005800000 */
[----:B------:R-:W-:Y:S01]  /*4860*/  SHF.R.U32.HI R24, RZ, R91, R24 ;  /* 0x0000005bff187219 */ /* 0x000fe20000011618 */
[-C--:B------:R-:W-:Y:S04]  /*4870*/  IMAD.HI.U32 R20, R3, R36.reuse, RZ ;  /* 0x0000002403147227 */ /* 0x080fe800078e00ff */
[----:B------:R-:W-:Y:S01]  /*4880*/  IMAD.HI.U32 R22, R7, R36, RZ ;  /* 0x0000002407167227 */ /* 0x000fe200078e00ff */
[-C--:B------:R-:W-:Y:S02]  /*4890*/  @P2 SHF.R.U32.HI R3, RZ, R37.reuse, R20 ;  /* 0x00000025ff032219 */ /* 0x080fe40000011614 */
[----:B------:R-:W-:Y:S02]  /*48a0*/  SHF.R.U32.HI R20, RZ, R100, R21 ;  /* 0x00000064ff147219 */ /* 0x000fe40000011615 */
[----:B------:R-:W-:Y:S01]  /*48b0*/  @P2 SHF.R.U32.HI R7, RZ, R37, R22 ;  /* 0x00000025ff072219 */ /* 0x000fe20000011616 */
[C---:B------:R-:W-:Y:S01]  /*48c0*/  IMAD R2, R40.reuse, R3, RZ ;  /* 0x0000000328027224 */ /* 0x040fe200078e02ff */
[----:B------:R-:W-:Y:S02]  /*48d0*/  SEL R5, R43, R20, !P0 ;  /* 0x000000142b057207 */ /* 0x000fe40004000000 */
[----:B------:R-:W-:Y:S01]  /*48e0*/  SEL R3, R45, R24, !P3 ;  /* 0x000000182d037207 */ /* 0x000fe20005800000 */
[----:B------:R-:W-:Y:S01]  /*48f0*/  IMAD R4, R40, R7, RZ ;  /* 0x0000000728047224 */ /* 0x000fe200078e02ff */
[C---:B------:R-:W-:Y:S01]  /*4900*/  ISETP.GE.AND P0, PT, R5.reuse, R2, PT ;  /* 0x000000020500720c */ /* 0x040fe20003f06270 */
[----:B------:R-:W-:Y:S03]  /*4910*/  IMAD.HI.U32 R6, R5, R36, RZ ;  /* 0x0000002405067227 */ /* 0x000fe600078e00ff */
[----:B------:R-:W-:Y:S01]  /*4920*/  ISETP.GE.OR P0, PT, R3, R4, P0 ;  /* 0x000000040300720c */ /* 0x000fe20000706670 */
[----:B------:R-:W-:Y:S01]  /*4930*/  IMAD.MOV R4, RZ, RZ, -R3 ;  /* 0x000000ffff047224 */ /* 0x000fe200078e0a03 */
[-C--:B------:R-:W-:Y:S03]  /*4940*/  SHF.R.U32.HI R6, RZ, R37.reuse, R6 ;  /* 0x00000025ff067219 */ /* 0x080fe60000011606 */
[----:B------:R-:W-:Y:S01]  /*4950*/  IMAD R45, R42, R4, R45 ;  /* 0x000000042a2d7224 */ /* 0x000fe200078e022d */
[----:B------:R-:W-:Y:S05]  /*4960*/  SEL R15, R5, R6, !P2 ;  /* 0x00000006050f7207 */ /* 0x000fea0005000000 */
[----:B------:R-:W-:Y:S02]  /*4970*/  IMAD.MOV R6, RZ, RZ, -R15 ;  /* 0x000000ffff067224 */ /* 0x000fe400078e0a0f */
[C---:B------:R-:W-:Y:S04]  /*4980*/  @!P0 IMAD.HI.U32 R2, R3.reuse, R36, RZ ;  /* 0x0000002403028227 */ /* 0x040fe800078e00ff */
[----:B------:R-:W-:Y:S01]  /*4990*/  IMAD R6, R40, R6, R5 ;  /* 0x0000000628067224 */ /* 0x000fe200078e0205 */
[----:B------:R-:W-:Y:S04]  /*49a0*/  @!P0 SHF.R.U32.HI R2, RZ, R37, R2 ;  /* 0x00000025ff028219 */ /* 0x000fe80000011602 */
[----:B------:R-:W-:Y:S02]  /*49b0*/  @!P0 SEL R0, R3, R2, !P2 ;  /* 0x0000000203008207 */ /* 0x000fe40005000000 */
[----:B------:R-:W-:Y:S02]  /*49c0*/  IADD3 R2, PT, PT, -R5, RZ, RZ ;  /* 0x000000ff05027210 */ /* 0x000fe40007ffe1ff */
[----:B------:R-:W-:Y:S01]  /*49d0*/  @!P0 IADD3 R8, PT, PT, R15, -R0, RZ ;  /* 0x800000000f088210 */ /* 0x000fe20007ffe0ff */
[----:B------:R-:W-:Y:S02]  /*49e0*/  @!P0 IMAD R0, R7, R6, R0 ;  /* 0x0000000607008224 */ /* 0x000fe400078e0200 */
[----:B------:R-:W-:Y:S02]  /*49f0*/  IMAD R43, R38, R2, R43 ;  /* 0x00000002262b7224 */ /* 0x000fe400078e022b */
[----:B------:R-:W-:Y:S02]  /*4a00*/  @!P0 IMAD R5, R8, R40, R3 ;  /* 0x0000002808058224 */ /* 0x000fe400078e0203 */
[----:B------:R-:W-:Y:S04]  /*4a10*/  @!P0 IMAD.MOV.U32 R3, RZ, RZ, R0 ;  /* 0x000000ffff038224 */ /* 0x000fe800078e0000 */
[----:B------:R-:W-:Y:S02]  /*4a20*/  IMAD R45, R3, R42, R45 ;  /* 0x0000002a032d7224 */ /* 0x000fe400078e022d */
[----:B------:R-:W-:Y:S07]  /*4a30*/  IMAD R43, R5, R38, R43 ;  /* 0x00000026052b7224 */ /* 0x000fee00078e022b */
.L_x_78:
[----:B------:R-:W-:Y:S01]  /*4a40*/  @!P1 IMAD.HI.U32 R0, R45, R12, RZ ;  /* 0x0000000c2d009227 */ /* 0x000fe200078e00ff */
[----:B-1----:R-:W-:Y:S01]  /*4a50*/  @!P1 ISETP.NE.AND P0, PT, R10, 0x1, PT ;  /* 0x000000010a00980c */ /* 0x002fe20003f05270 */
[----:B------:R-:W-:Y:S01]  /*4a60*/  ULOP3.LUT UP0, URZ, UR42, 0x1b0, URZ, 0xc0, !UPT ;  /* 0x000001b02aff7892 */ /* 0x000fe2000f80c0ff */
[----:B------:R-:W-:Y:S01]  /*4a70*/  @!P1 ISETP.NE.AND P2, PT, R9, 0x1, PT ;  /* 0x000000010900980c */ /* 0x000fe20003f45270 */
[----:B------:R-:W-:Y:S01]  /*4a80*/  @!P1 IMAD.HI.U32 R3, R43, R11, RZ ;  /* 0x0000000b2b039227 */ /* 0x000fe200078e00ff */
[----:B------:R-:W-:Y:S02]  /*4a90*/  @!P1 SHF.R.U32.HI R0, RZ, R13, R0 ;  /* 0x0000000dff009219 */ /* 0x000fe40000011600 */
[----:B------:R-:W-:Y:S01]  /*4aa0*/  @P4 SHF.R.U32.HI R107, RZ, 0x10, R17 ;  /* 0x00000010ff6b4819 */ /* 0x000fe20000011611 */
[----:B------:R-:W-:Y:S01]  /*4ab0*/  VIADD R113, R113, 0x1 ;  /* 0x0000000171717836 */ /* 0x000fe20000000000 */
[----:B---3--:R-:W-:Y:S02]  /*4ac0*/  @!P1 SHF.R.U32.HI R2, RZ, R14, R3 ;  /* 0x0000000eff029219 */ /* 0x008fe40000011603 */
[----:B------:R-:W-:Y:S02]  /*4ad0*/  @!P1 SEL R3, R45, R0, !P2 ;  /* 0x000000002d039207 */ /* 0x000fe40005000000 */
[----:B------:R-:W-:Y:S05]  /*4ae0*/  @!P1 SEL R2, R43, R2, !P0 ;  /* 0x000000022b029207 */ /* 0x000fea0004000000 */
[----:B------:R-:W-:Y:S02]  /*4af0*/  @!P1 IMAD.IADD R0, R2, 0x1, -R3 ;  /* 0x0000000102009824 */ /* 0x000fe400078e0a03 */
[----:B------:R-:W-:Y:S02]  /*4b00*/  @!P1 IMAD.IADD R2, R3, 0x1, -R2 ;  /* 0x0000000103029824 */ /* 0x000fe400078e0a02 */
[----:B------:R-:W-:Y:S02]  /*4b10*/  @!P1 IMAD R45, R0, R9, R45 ;  /* 0x00000009002d9224 */ /* 0x000fe400078e022d */
[----:B------:R-:W-:Y:S01]  /*4b20*/  @!P1 IMAD R43, R2, R10, R43 ;  /* 0x0000000a022b9224 */ /* 0x000fe200078e022b */
[----:B------:R-:W-:Y:S06]  /*4b30*/  BRA.U !UP0, `(.L_x_79) ;  /* 0x0000000108407547 */ /* 0x000fec000b800000 */
[----:B------:R-:W1:Y:S01]  /*4b40*/  LDCU.64 UR8, c[0x4][0x80] ;  /* 0x01001000ff0877ac */ /* 0x000e620008000a00 */
[----:B------:R-:W-:Y:S01]  /*4b50*/  MOV R3, 0x0 ;  /* 0x0000000000037802 */ /* 0x000fe20000000f00 */
[----:B------:R-:W-:Y:S02]  /*4b60*/  HFMA2 R12, -RZ, RZ, 0, 5.9604644775390625e-08 ;  /* 0x00000001ff0c7431 */ /* 0x000fe400000001ff */
[----:B------:R-:W-:Y:S02]  /*4b70*/  IMAD.MOV.U32 R8, RZ, RZ, 0x70 ;  /* 0x00000070ff087424 */ /* 0x000fe400078e00ff */
[----:B------:R-:W-:Y:S01]  /*4b80*/  IMAD.MOV.U32 R13, RZ, RZ, RZ ;  /* 0x000000ffff0d7224 */ /* 0x000fe200078e00ff */
[----:B------:R-:W2:Y:S01]  /*4b90*/  LDCU.64 UR6, c[0x4][0x88] ;  /* 0x01001100ff0677ac */ /* 0x000ea20008000a00 */
[----:B------:R-:W3:Y:S01]  /*4ba0*/  LDC.64 R2, c[0x4][R3] ;  /* 0x0100000003027b82 */ /* 0x000ee20000000a00 */
[----:B------:R-:W4:Y:S01]  /*4bb0*/  LDCU.64 UR4, c[0x4][0x8] ;  /* 0x01000100ff0477ac */ /* 0x000f220008000a00 */
[----:B-1----:R-:W-:Y:S01]  /*4bc0*/  MOV R5, UR9 ;  /* 0x0000000900057c02 */ /* 0x002fe20008000f00 */
[----:B------:R-:W-:Y:S01]  /*4bd0*/  IMAD.U32 R4, RZ, RZ, UR8 ;  /* 0x00000008ff047e24 */ /* 0x000fe2000f8e00ff */
[----:B--2---:R-:W-:Y:S01]  /*4be0*/  MOV R7, UR7 ;  /* 0x0000000700077c02 */ /* 0x004fe20008000f00 */
[----:B------:R-:W-:Y:S01]  /*4bf0*/  IMAD.U32 R6, RZ, RZ, UR6 ;  /* 0x00000006ff067e24 */ /* 0x000fe2000f8e00ff */
[----:B----4-:R-:W-:Y:S01]  /*4c00*/  MOV R11, UR5 ;  /* 0x00000005000b7c02 */ /* 0x010fe20008000f00 */
[----:B------:R-:W-:Y:S02]  /*4c10*/  IMAD.U32 R10, RZ, RZ, UR4 ;  /* 0x00000004ff0a7e24 */ /* 0x000fe4000f8e00ff */
[----:B------:R-:W-:Y:S07]  /*4c20*/  LEPC R20, `(.L_x_79) ;  /* 0x000000001014794e */ /* 0x000fee0000000000 */
[----:B---3-5:R-:W-:Y:S05]  /*4c30*/  CALL.ABS.NOINC R2 ;  /* 0x0000000002007343 */ /* 0x028fea0003c00000 */
.L_x_79:
[----:B------:R-:W-:Y:S01]  /*4c40*/  LOP3.LUT P0, RZ, R111, 0x1b0, RZ, 0xc0, !PT ;  /* 0x000001b06fff7812 */ /* 0x000fe2000780c0ff */
[----:B------:R-:W-:Y:S11]  /*4c50*/  BSSY.RECONVERGENT B6, `(.L_x_80) ;  /* 0x0000013000067945 */ /* 0x000ff60003800200 */
[----:B------:R-:W-:Y:S01]  /*4c60*/  @!UPT UIADD3 URZ, UPT, UPT, URZ, URZ, URZ ;  /* 0x000000fffffff290 */ /* 0x000fe2000fffe0ff */
[----:B------:R-:W-:Y:S05]  /*4c70*/  @!P0 BRA `(.L_x_81) ;  /* 0x0000000000408947 */ /* 0x000fea0003800000 */
        /* <DEDUP_REMOVED lines=16> */
.L_x_81:
[----:B------:R-:W-:Y:S05]  /*4d80*/  BSYNC.RECONVERGENT B6 ;  /* 0x0000000000067941 */ /* 0x000fea0003800200 */
.L_x_80:
[----:B------:R-:W-:Y:S01]  /*4d90*/  ISETP.NE.U32.AND P3, PT, R88, RZ, PT ;  /* 0x000000ff5800720c */ /* 0x000fe20003f65070 */
[----:B------:R-:W-:Y:S01]  /*4da0*/  UISETP.NE.AND UP1, UPT, UR44, URZ, UPT ;  /* 0x000000ff2c00728c */ /* 0x000fe2000bf25270 */
[----:B------:R-:W-:Y:S02]  /*4db0*/  ISETP.NE.U32.AND P4, PT, R84, RZ, PT ;  /* 0x000000ff5400720c */ /* 0x000fe40003f85070 */
[----:B------:R-:W-:Y:S02]  /*4dc0*/  ISETP.NE.AND.EX P3, PT, R89, RZ, PT, P3 ;  /* 0x000000ff5900720c */ /* 0x000fe40003f65330 */
[----:B------:R-:W-:Y:S02]  /*4dd0*/  PLOP3.LUT P1, PT, PT, PT, PT, 0x8, 0x80 ;  /* 0x000000000080781c */ /* 0x000fe40003f2e170 */
[----:B------:R-:W-:Y:S02]  /*4de0*/  PLOP3.LUT P0, PT, PT, PT, UP1, 0x80, 0x8 ;  /* 0x000000000008781c */ /* 0x000fe40003f0f018 */
[----:B------:R-:W-:Y:S02]  /*4df0*/  ISETP.NE.AND.EX P4, PT, R85, RZ, PT, P4 ;  /* 0x000000ff5500720c */ /* 0x000fe40003f85340 */
[----:B------:R-:W1:Y:S09]  /*4e00*/  @UP1 LDCU.64 UR4, c[0x0][0x888] ;  /* 0x00011100ff0417ac */ /* 0x000e720008000a00 */
[----:B------:R-:W-:Y:S01]  /*4e10*/  @P0 PLOP3.LUT P1, PT, P3, PT, PT, 0x80, 0x8 ;  /* 0x000000000008081c */ /* 0x000fe20001f2f070 */
[----:B-1----:R-:W-:Y:S04]  /*4e20*/  @UP1 UISETP.NE.U32.AND UP0, UPT, UR4, URZ, UPT ;  /* 0x000000ff0400128c */ /* 0x002fe8000bf05070 */
[----:B------:R-:W-:Y:S04]  /*4e30*/  @UP1 UISETP.NE.AND.EX UP0, UPT, UR5, URZ, UPT, UP0 ;  /* 0x000000ff0500128c */ /* 0x000fe8000bf05300 */
[----:B------:R-:W-:Y:S01]  /*4e40*/  @UP1 USEL UR4, URZ, 0xffffffff, UP0 ;  /* 0xffffffffff041887 */ /* 0x000fe20008000000 */
[----:B------:R-:W-:Y:S11]  /*4e50*/  @!P3 BRA `(.L_x_82) ;  /* 0x00000000002cb947 */ /* 0x000ff60003800000 */
[----:B------:R-:W-:Y:S01]  /*4e60*/  ISETP.NE.U32.AND P2, PT, R86, RZ, PT ;  /* 0x000000ff5600720c */ /* 0x000fe20003f45070 */
[----:B------:R-:W-:Y:S03]  /*4e70*/  IMAD.MOV.U32 R98, RZ, RZ, 0x1 ;  /* 0x00000001ff627424 */ /* 0x000fe600078e00ff */
[----:B------:R-:W-:Y:S11]  /*4e80*/  ISETP.NE.AND.EX P2, PT, R87, RZ, PT, P2 ;  /* 0x000000ff5700720c */ /* 0x000ff60003f45320 */
[----:B------:R-:W-:Y:S02]  /*4e90*/  @!UPT UIADD3 URZ, UPT, UPT, URZ, URZ, URZ ;  /* 0x000000fffffff290 */ /* 0x000fe4000fffe0ff */
[----:B------:R-:W1:Y:S01]  /*4ea0*/  @P2 LDC.64 R2, c[0x0][0x888] ;  /* 0x00022200ff022b82 */ /* 0x000e620000000a00 */
[----:B------:R-:W-:Y:S04]  /*4eb0*/  @P2 IMAD R0, R88, UR36, RZ ;  /* 0x0000002458002c24 */ /* 0x000fe8000f8e02ff */
[----:B-1----:R-:W-:Y:S04]  /*4ec0*/  @P2 IMAD.WIDE R2, R0, 0x4, R2 ;  /* 0x0000000400022825 */ /* 0x002fe800078e0202 */
[----:B------:R-:W-:Y:S01]  /*4ed0*/  HFMA2 R0, -RZ, RZ, 0, 5.9604644775390625e-08 ;  /* 0x00000001ff007431 */ /* 0x000fe200000001ff */
[----:B-----5:R1:W5:Y:S04]  /*4ee0*/  @P2 LDG.E R48, desc[UR40][R2.64] ;  /* 0x0000002802302981 */ /* 0x020368000c1e1900 */
[----:B------:R-:W-:Y:S01]  /*4ef0*/  @!P2 PRMT R98, R0, 0x7610, R98 ;  /* 0x000076100062a816 */ /* 0x000fe20000000062 */
[----:B-1----:R-:W2:Y:S06]  /*4f00*/  @!P2 LDC R48, c[0x0][0x880] ;  /* 0x00022000ff30ab82 */ /* 0x002eac0000000800 */
.L_x_82:
[----:B------:R-:W-:Y:S05]  /*4f10*/  @!P4 BRA `(.L_x_83) ;  /* 0x000000000020c947 */ /* 0x000fea0003800000 */
[----:B------:R-:W-:Y:S04]  /*4f20*/  ISETP.NE.U32.AND P2, PT, R82, RZ, PT ;  /* 0x000000ff5200720c */ /* 0x000fe80003f45070 */
[----:B------:R-:W-:Y:S11]  /*4f30*/  ISETP.NE.AND.EX P2, PT, R83, RZ, PT, P2 ;  /* 0x000000ff5300720c */ /* 0x000ff60003f45320 */
[----:B------:R-:W-:Y:S02]  /*4f40*/  @!UPT UIADD3 URZ, UPT, UPT, URZ, URZ, URZ ;  /* 0x000000fffffff290 */ /* 0x000fe4000fffe0ff */
[----:B------:R-:W1:Y:S01]  /*4f50*/  @P2 LDC.64 R2, c[0x0][0x8a8] ;  /* 0x00022a00ff022b82 */ /* 0x000e620000000a00 */
[----:B------:R-:W-:Y:S04]  /*4f60*/  @P2 IMAD R0, R84, UR36, RZ ;  /* 0x0000002454002c24 */ /* 0x000fe8000f8e02ff */
[----:B-1----:R-:W-:Y:S05]  /*4f70*/  @P2 IMAD.WIDE R2, R0, 0x4, R2 ;  /* 0x0000000400022825 */ /* 0x002fea00078e0202 */
[----:B-----5:R1:W5:Y:S02]  /*4f80*/  @P2 LDG.E R47, desc[UR40][R2.64] ;  /* 0x00000028022f2981 */ /* 0x020364000c1e1900 */
[----:B-1----:R-:W3:Y:S02]  /*4f90*/  @!P2 LDC R47, c[0x0][0x8a0] ;  /* 0x00022800ff2fab82 */ /* 0x002ee40000000800 */
.L_x_83:
[----:B--2--5:R-:W-:Y:S01]  /*4fa0*/  @P0 ISETP.NE.AND P4, PT, R48, RZ, PT ;  /* 0x000000ff3000020c */ /* 0x024fe20003f85270 */
[----:B------:R-:W-:Y:S01]  /*4fb0*/  IMAD.U32 R0, RZ, RZ, UR4 ;  /* 0x00000004ff007e24 */ /* 0x000fe2000f8e00ff */
[----:B------:R-:W-:Y:S01]  /*4fc0*/  @P0 LOP3.LUT P2, RZ, R98, 0xff, RZ, 0xc0, !PT ;  /* 0x000000ff62ff0812 */ /* 0x000fe2000784c0ff */
[----:B------:R-:W-:Y:S01]  /*4fd0*/  BSSY B1, `(.L_x_84) ;  /* 0x0000039000017945 */ /* 0x000fe20003800000 */
[----:B------:R-:W-:Y:S02]  /*4fe0*/  @P0 SEL R9, RZ, 0xffffffff, P4 ;  /* 0xffffffffff090807 */ /* 0x000fe40002000000 */
[----:B------:R-:W-:Y:S02]  /*4ff0*/  CS2R R58, SRZ ;  /* 0x00000000003a7805 */ /* 0x000fe4000001ff00 */
[----:B------:R-:W-:Y:S02]  /*5000*/  LEA R92, R44, UR43, 0x3 ;  /* 0x0000002b2c5c7c11 */ /* 0x000fe4000f8e18ff */
[----:B------:R-:W-:Y:S02]  /*5010*/  CS2R R56, SRZ ;  /* 0x0000000000387805 */ /* 0x000fe4000001ff00 */
[----:B------:R-:W-:Y:S02]  /*5020*/  @P1 SEL R9, R0, R9, !P2 ;  /* 0x0000000900091207 */ /* 0x000fe40005000000 */
[----:B------:R-:W-:Y:S02]  /*5030*/  CS2R R54, SRZ ;  /* 0x0000000000367805 */ /* 0x000fe4000001ff00 */
[----:B------:R-:W-:Y:S02]  /*5040*/  SHF.L.U32 R7, R110, 0x1f, RZ ;  /* 0x0000001f6e077819 */ /* 0x000fe400000006ff */
[----:B------:R-:W-:Y:S02]  /*5050*/  CS2R R52, SRZ ;  /* 0x0000000000347805 */ /* 0x000fe4000001ff00 */
[----:B------:R-:W-:Y:S02]  /*5060*/  @P0 LOP3.LUT R9, R9, 0x1, RZ, 0xc0, !PT ;  /* 0x0000000109090812 */ /* 0x000fe400078ec0ff */
[C---:B------:R-:W-:Y:S02]  /*5070*/  LEA.HI R5, R44.reuse, R44, RZ, 0x1 ;  /* 0x0000002c2c057211 */ /* 0x040fe400078f08ff */
[----:B------:R-:W-:Y:S02]  /*5080*/  ISETP.NE.U32.OR P1, PT, R9, 0x1, !P0 ;  /* 0x000000010900780c */ /* 0x000fe40004725470 */
[----:B------:R-:W-:Y:S01]  /*5090*/  PLOP3.LUT P5, PT, PT, PT, PT, 0x8, 0x80 ;  /* 0x000000000080781c */ /* 0x000fe20003fae170 */
[C---:B------:R-:W-:Y:S01]  /*50a0*/  IMAD.SHL.U32 R3, R5.reuse, 0x20, RZ ;  /* 0x0000002005037824 */ /* 0x040fe200078e00ff */
[----:B------:R-:W-:Y:S04]  /*50b0*/  LOP3.LUT R5, R5, 0xffe, RZ, 0xc0, !PT ;  /* 0x00000ffe05057812 */ /* 0x000fe800078ec0ff */
[----:B------:R-:W-:Y:S01]  /*50c0*/  LOP3.LUT R3, R3, 0xffffffc0, RZ, 0xc0, !PT ;  /* 0xffffffc003037812 */ /* 0x000fe200078ec0ff */
[----:B------:R-:W-:Y:S04]  /*50d0*/  IMAD.IADD R32, R44, 0x1, -R5 ;  /* 0x000000012c207824 */ /* 0x000fe800078e0a05 */
[----:B------:R-:W-:Y:S01]  /*50e0*/  @P1 SHF.L.U32 R2, R108, 0x1f, RZ ;  /* 0x0000001f6c021819 */ /* 0x000fe200000006ff */
[----:B------:R-:W-:Y:S03]  /*50f0*/  IMAD.IADD R3, R46, 0x1, R3 ;  /* 0x000000012e037824 */ /* 0x000fe600078e0203 */
[----:B------:R-:W1:Y:S01]  /*5100*/  @P1 SYNCS.PHASECHK.TRANS64.TRYWAIT P0, [UR43+0x40], R2 ;  /* 0x00004002ff0015a7 */ /* 0x000e62000800112b */
[----:B------:R-:W-:Y:S01]  /*5110*/  IMAD R32, R32, 0x100000, R3 ;  /* 0x0010000020207824 */ /* 0x000fe200078e0203 */
[----:B------:R2:W4:Y:S01]  /*5120*/  SYNCS.PHASECHK.TRANS64.TRYWAIT P4, [R92+URZ+0x80], R7 ;  /* 0x000080075c0075a7 */ /* 0x00052200080811ff */
[----:B-1----:R-:W-:Y:S01]  /*5130*/  @P1 PLOP3.LUT P5, PT, P0, PT, PT, 0x8, 0x80 ;  /* 0x000000000080181c */ /* 0x002fe200007ae170 */
[----:B------:R-:W-:Y:S01]  /*5140*/  @!UPT UIADD3 URZ, UPT, UPT, URZ, URZ, URZ ;  /* 0x000000fffffff290 */ /* 0x000fe2000fffe0ff */
[----:B--2---:R-:W-:Y:S11]  /*5150*/  @!P1 BRA `(.L_x_85) ;  /* 0x0000000000809947 */ /* 0x004ff60003800000 */
[----:B------:R-:W-:Y:S01]  /*5160*/  ISETP.NE.U32.AND P0, PT, RZ, UR38, PT ;  /* 0x00000026ff007c0c */ /* 0x000fe2000bf05070 */
[----:B------:R-:W-:Y:S01]  /*5170*/  BSSY B0, `(.L_x_86) ;  /* 0x0000012000007945 */ /* 0x000fe20003800000 */
[----:B------:R-:W-:Y:S02]  /*5180*/  ISETP.NE.AND P2, PT, R48, RZ, PT ;  /* 0x000000ff3000720c */ /* 0x000fe40003f45270 */
[----:B------:R-:W-:Y:S02]  /*5190*/  CS2R R54, SRZ ;  /* 0x0000000000367805 */ /* 0x000fe4000001ff00 */
[----:B------:R-:W-:Y:S02]  /*51a0*/  ISETP.NE.AND.EX P0, PT, RZ, UR39, PT, P0 ;  /* 0x00000027ff007c0c */ /* 0x000fe4000bf05300 */
[----:B------:R-:W-:Y:S02]  /*51b0*/  CS2R R52, SRZ ;  /* 0x0000000000347805 */ /* 0x000fe4000001ff00 */
[----:B------:R-:W-:Y:S02]  /*51c0*/  LOP3.LUT P1, RZ, R98, 0xff, RZ, 0xc0, !PT ;  /* 0x000000ff62ff7812 */ /* 0x000fe4000782c0ff */
[----:B------:R-:W-:Y:S02]  /*51d0*/  CS2R R58, SRZ ;  /* 0x00000000003a7805 */ /* 0x000fe4000001ff00 */
[----:B------:R-:W-:Y:S02]  /*51e0*/  SEL R0, RZ, 0xffffffff, P2 ;  /* 0xffffffffff007807 */ /* 0x000fe40001000000 */
[----:B------:R-:W-:Y:S02]  /*51f0*/  CS2R R56, SRZ ;  /* 0x0000000000387805 */ /* 0x000fe4000001ff00 */
[----:B------:R-:W-:Y:S04]  /*5200*/  SEL R3, RZ, 0xffffffff, P0 ;  /* 0xffffffffff037807 */ /* 0x000fe80000000000 */
[----:B------:R-:W-:Y:S04]  /*5210*/  @P3 SEL R0, R3, R0, !P1 ;  /* 0x0000000003003207 */ /* 0x000fe80004800000 */
[----:B------:R-:W-:Y:S04]  /*5220*/  LOP3.LUT R0, R0, 0x1, RZ, 0xc0, !PT ;  /* 0x0000000100007812 */ /* 0x000fe800078ec0ff */
[----:B------:R-:W-:Y:S01]  /*5230*/  ISETP.NE.U32.AND P0, PT, R0, 0x1, PT ;  /* 0x000000010000780c */ /* 0x000fe20003f05070 */
[----:B------:R-:W-:Y:S01]  /*5240*/  @!UPT UIADD3 URZ, UPT, UPT, URZ, URZ, URZ ;  /* 0x000000fffffff290 */ /* 0x000fe2000fffe0ff */
[----:B------:R-:W-:Y:S11]  /*5250*/  @!P5 BRA `(.L_x_87) ;  /* 0x00000000000cd947 */ /* 0x000ff60003800000 */
[----:B------:R-:W-:Y:S04]  /*5260*/  SHF.L.U32 R3, R108, 0x1f, RZ ;  /* 0x0000001f6c037819 */ /* 0x000fe800000006ff */
[----:B------:R-:W1:Y:S02]  /*5270*/  SYNCS.PHASECHK.TRANS64.TRYWAIT P1, [UR43+0x40], R3 ;  /* 0x00004003ff0075a7 */ /* 0x000e64000802112b */
[----:B-1----:R-:W-:Y:S05]  /*5280*/  @!P1 BRA `(.L_x_88) ;  /* 0x0000001400709947 */ /* 0x002fea0003800000 */
.L_x_87:
[----:B------:R-:W-:Y:S05]  /*5290*/  BSYNC B0 ;  /* 0x0000000000007941 */ /* 0x000fea0003800000 */
.L_x_86:
[----:B------:R2:W1:Y:S01]  /*52a0*/  @P0 LDS.128 R52, [R105+UR43+0x200] ;  /* 0x0002002b69340984 */ /* 0x0004620008000c00 */
[----:B------:R-:W-:Y:S01]  /*52b0*/  UIADD3 UR4, UPT, UPT, UR43, 0x48, URZ ;  /* 0x000000482b047890 */ /* 0x000fe2000fffe0ff */
[----:B------:R-:W-:Y:S02]  /*52c0*/  LOP3.LUT R108, R108, 0x1, RZ, 0x3c, !PT ;  /* 0x000000016c6c7812 */ /* 0x000fe400078e3cff */
[----:B------:R2:W1:Y:S01]  /*52d0*/  @P0 LDS.128 R56, [R104+0x10] ;  /* 0x0000100068380984 */ /* 0x0004620000000c00 */
[----:B------:R-:W-:Y:S01]  /*52e0*/  UPRMT UR4, UR37, 0x654, UR4 ;  /* 0x0000065425047896 */ /* 0x000fe20008000004 */
[----:B------:R-:W-:Y:S01]  /*52f0*/  @!PT LDS RZ, [RZ] ;  /* 0x00000000fffff984 */ /* 0x000fe20000000800 */
[----:B------:R-:W-:Y:S01]  /*5300*/  @!PT LDS RZ, [RZ] ;  /* 0x00000000fffff984 */ /* 0x000fe20000000800 */
[----:B------:R-:W-:Y:S01]  /*5310*/  @!PT LDS RZ, [RZ] ;  /* 0x00000000fffff984 */ /* 0x000fe20000000800 */
[----:B------:R-:W-:Y:S01]  /*5320*/  @!PT LDS RZ, [RZ] ;  /* 0x00000000fffff984 */ /* 0x000fe20000000800 */
[----:B------:R5:W-:Y:S06]  /*5330*/  MEMBAR.ALL.CTA ;  /* 0x0000000000007992 */ /* 0x000bec0000008000 */
[----:B-----5:R-:W5:Y:S02]  /*5340*/  FENCE.VIEW.ASYNC.S ;  /* 0x00000000000073c6 */ /* 0x020f640000000000 */
[----:B-----5:R-:W-:Y:S03]  /*5350*/  SYNCS.ARRIVE.TRANS64.RED.A1T0 RZ, [UR4], RZ ;  /* 0x000000ffffff79a7 */ /* 0x020fe60008100404 */
.L_x_85:
[----:B------:R-:W-:Y:S05]  /*5360*/  BSYNC B1 ;  /* 0x0000000000017941 */ /* 0x000fea0003800000 */
.L_x_84:
[----:B-1----:R-:W-:Y:S04]  /*5370*/  SHF.R.U32.HI R3, RZ, 0x15, R32 ;  /* 0x00000015ff037819 */ /* 0x002fe80000011620 */
[----:B------:R-:W-:Y:S01]  /*5380*/  LOP3.LUT P0, RZ, R3, 0x3, R106, 0x48, !PT ;  /* 0x0000000303ff7812 */ /* 0x000fe2000780486a */
[----:B------:R-:W-:Y:S01]  /*5390*/  @!UPT UIADD3 URZ, UPT, UPT, URZ, URZ, URZ ;  /* 0x000000fffffff290 */ /* 0x000fe2000fffe0ff */
[----:B----4-:R-:W-:Y:S11]  /*53a0*/  @P4 BRA `(.L_x_89) ;  /* 0x0000000000084947 */ /* 0x010ff60003800000 */
[----:B------:R-:W1:Y:S02]  /*53b0*/  SYNCS.PHASECHK.TRANS64.TRYWAIT P1, [R92+URZ+0x80], R7 ;  /* 0x000080075c0075a7 */ /* 0x000e6400080211ff */
[----:B-1----:R-:W-:Y:S05]  /*53c0*/  @!P1 BRA `(.L_x_90) ;  /* 0x0000001400389947 */ /* 0x002fea0003800000 */
.L_x_89:
[----:B------:R-:W-:Y:S05]  /*53d0*/  @!P0 BRA `(.L_x_91) ;  /* 0x0000000000408947 */ /* 0x000fea0003800000 */
[----:B------:R-:W4:Y:S01]  /*53e0*/  LDCU.64 UR8, c[0x4][0x70] ;  /* 0x01000e00ff0877ac */ /* 0x000f220008000a00 */
[----:B------:R-:W-:Y:S01]  /*53f0*/  MOV R3, 0x0 ;  /* 0x0000000000037802 */ /* 0x000fe20000000f00 */
[----:B------:R-:W-:Y:S02]  /*5400*/  HFMA2 R12, -RZ, RZ, 0, 5.9604644775390625e-08 ;  /* 0x00000001ff0c7431 */ /* 0x000fe400000001ff */
[----:B------:R-:W-:Y:S02]  /*5410*/  IMAD.MOV.U32 R8, RZ, RZ, 0x192 ;  /* 0x00000192ff087424 */ /* 0x000fe400078e00ff */
[----:B------:R-:W-:Y:S01]  /*5420*/  IMAD.MOV.U32 R13, RZ, RZ, RZ ;  /* 0x000000ffff0d7224 */ /* 0x000fe200078e00ff */
[----:B------:R-:W1:Y:S01]  /*5430*/  LDCU.64 UR6, c[0x4][0x78] ;  /* 0x01000f00ff0677ac */ /* 0x000e620008000a00 */
[----:B------:R-:W2:Y:S01]  /*5440*/  LDC.64 R2, c[0x4][R3] ;  /* 0x0100000003027b82 */ /* 0x000ea20000000a00 */
[----:B------:R-:W5:Y:S01]  /*5450*/  LDCU.64 UR4, c[0x4][0x10] ;  /* 0x01000200ff0477ac */ /* 0x000f620008000a00 */
[----:B----4-:R-:W-:Y:S01]  /*5460*/  MOV R5, UR9 ;  /* 0x0000000900057c02 */ /* 0x010fe20008000f00 */
[----:B------:R-:W-:Y:S01]  /*5470*/  IMAD.U32 R4, RZ, RZ, UR8 ;  /* 0x00000008ff047e24 */ /* 0x000fe2000f8e00ff */
[----:B-1----:R-:W-:Y:S01]  /*5480*/  MOV R7, UR7 ;  /* 0x0000000700077c02 */ /* 0x002fe20008000f00 */
[----:B------:R-:W-:Y:S01]  /*5490*/  IMAD.U32 R6, RZ, RZ, UR6 ;  /* 0x00000006ff067e24 */ /* 0x000fe2000f8e00ff */
[----:B-----5:R-:W-:Y:S01]  /*54a0*/  MOV R11, UR5 ;  /* 0x00000005000b7c02 */ /* 0x020fe20008000f00 */
[----:B------:R-:W-:Y:S02]  /*54b0*/  IMAD.U32 R10, RZ, RZ, UR4 ;  /* 0x00000004ff0a7e24 */ /* 0x000fe4000f8e00ff */
[----:B------:R-:W-:Y:S07]  /*54c0*/  LEPC R20, `(.L_x_91) ;  /* 0x000000001014794e */ /* 0x000fee0000000000 */
[----:B--23--:R-:W-:Y:S05]  /*54d0*/  CALL.ABS.NOINC R2 ;  /* 0x0000000002007343 */ /* 0x00cfea0003c00000 */
.L_x_91:
[----:B------:R-:W-:Y:S01]  /*54e0*/  LOP3.LUT P0, RZ, R103, 0x60, RZ, 0xc0, !PT ;  /* 0x0000006067ff7812 */ /* 0x000fe2000780c0ff */
[----:B------:R-:W-:Y:S05]  /*54f0*/  WARPSYNC.ALL ;  /* 0x0000000000007948 */ /* 0x000fea0003800000 */
[----:B------:R-:W-:Y:S01]  /*5500*/  IMAD.SHL.U32 R78, R53, 0x100, RZ ;  /* 0x00000100354e7824 */ /* 0x000fe200078e00ff */
[----:B------:R-:W-:Y:S01]  /*5510*/  R2UR UR4, R32 ;  /* 0x00000000200472ca */ /* 0x000fe200000e0000 */
[----:B------:R-:W-:Y:S01]  /*5520*/  IMAD.SHL.U32 R72, R55, 0x100, RZ ;  /* 0x0000010037487824 */ /* 0x000fe200078e00ff */
[C---:B------:R-:W-:Y:S01]  /*5530*/  SHF.L.U32 R50, R52.reuse, 0x10, RZ ;  /* 0x0000001034327819 */ /* 0x040fe200000006ff */
[----:B------:R-:W-:Y:S01]  /*5540*/  IMAD.SHL.U32 R66, R57, 0x100, RZ ;  /* 0x0000010039427824 */ /* 0x000fe200078e00ff */
[C---:B------:R-:W-:Y:S01]  /*5550*/  PRMT R49, R52.reuse, 0x8880, RZ ;  /* 0x0000888034317816 */ /* 0x040fe200000000ff */
[----:B------:R-:W-:Y:S01]  /*5560*/  IMAD.SHL.U32 R60, R59, 0x100, RZ ;  /* 0x000001003b3c7824 */ /* 0x000fe200078e00ff */
[----:B------:R-:W-:Y:S01]  /*5570*/  SHF.L.U32 R51, R52, 0x8, RZ ;  /* 0x0000000834337819 */ /* 0x000fe200000006ff */
[----:B------:R-:W-:Y:S01]  /*5580*/  BSSY.RECONVERGENT B0, `(.L_x_92) ;  /* 0x00000a0000007945 */ /* 0x000fe20003800200 */
[----:B------:R-:W-:Y:S02]  /*5590*/  SHF.R.S32.HI R50, RZ, 0x18, R50 ;  /* 0x00000018ff327819 */ /* 0x000fe40000011432 */
[C---:B------:R-:W-:Y:S02]  /*55a0*/  PRMT R80, R53.reuse, 0x8880, RZ ;  /* 0x0000888035507816 */ /* 0x040fe400000000ff */
[----:B------:R-:W-:Y:S01]  /*55b0*/  SHF.R.S32.HI R51, RZ, 0x18, R51 ;  /* 0x00000018ff337819 */ /* 0x000fe20000011433 */
[----:B-1----:R-:W-:Y:S01]  /*55c0*/  LDTM.16dp32bit_t0_t15.x32 R4, tmem[UR4] ;  /* 0x00000004000479ee */ /* 0x002fe20008a80000 */
[----:B------:R-:W3:Y:S01]  /*55d0*/  LDTM.16dp32bit_t16_t31.x32 R4, tmem[UR4+0x20] ;  /* 0x00002004000479ee */ /* 0x000ee20008aa0000 */
[----:B------:R-:W-:Y:S01]  /*55e0*/  NOP ;  /* 0x0000000000007918 */ /* 0x000fe20000000000 */
[----:B------:R-:W-:Y:S02]  /*55f0*/  R2UR UR5, R92 ;  /* 0x000000005c0572ca */ /* 0x000fe400000e0000 */
[----:B------:R-:W-:Y:S02]  /*5600*/  SHF.R.S32.HI R52, RZ, 0x18, R52 ;  /* 0x00000018ff347819 */ /* 0x000fe40000011434 */
[----:B------:R-:W-:Y:S02]  /*5610*/  SHF.L.U32 R79, R53, 0x10, RZ ;  /* 0x00000010354f7819 */ /* 0x000fe400000006ff */
[C---:B------:R-:W-:Y:S02]  /*5620*/  PRMT R77, R54.reuse, 0x8880, RZ ;  /* 0x00008880364d7816 */ /* 0x040fe400000000ff */
[----:B------:R-:W-:Y:S02]  /*5630*/  SHF.R.S32.HI R53, RZ, 0x18, R53 ;  /* 0x00000018ff357819 */ /* 0x000fe40000011435 */
[----:B------:R-:W-:Y:S02]  /*5640*/  SHF.L.U32 R76, R54, 0x10, RZ ;  /* 0x00000010364c7819 */ /* 0x000fe400000006ff */
[C---:B------:R-:W-:Y:S01]  /*5650*/  PRMT R74, R55.reuse, 0x8880, RZ ;  /* 0x00008880374a7816 */ /* 0x040fe200000000ff */
[----:B------:R-:W-:Y:S01]  /*5660*/  UIADD3 UR5, UPT, UPT, UR5, 0xa0, URZ ;  /* 0x000000a005057890 */ /* 0x000fe2000fffe0ff */
[----:B------:R-:W-:Y:S02]  /*5670*/  SHF.L.U32 R73, R55, 0x10, RZ ;  /* 0x0000001037497819 */ /* 0x000fe400000006ff */
[C---:B------:R-:W-:Y:S01]  /*5680*/  PRMT R71, R56.reuse, 0x8880, RZ ;  /* 0x0000888038477816 */ /* 0x040fe200000000ff */
[----:B------:R-:W-:Y:S01]  /*5690*/  UPRMT UR5, UR37, 0x654, UR5 ;  /* 0x0000065425057896 */ /* 0x000fe20008000005 */
[----:B------:R-:W-:Y:S02]  /*56a0*/  SHF.R.S32.HI R55, RZ, 0x18, R55 ;  /* 0x00000018ff377819 */ /* 0x000fe40000011437 */
[----:B------:R-:W-:Y:S01]  /*56b0*/  SHF.L.U32 R70, R56, 0x10, RZ ;  /* 0x0000001038467819 */ /* 0x000fe200000006ff */
[----:B---3--:R-:W-:Y:S01]  /*56c0*/  IMAD R4, R47, R4, RZ ;  /* 0x000000042f047224 */ /* 0x008fe200078e02ff */
[----:B------:R-:W-:Y:S01]  /*56d0*/  PRMT R68, R57, 0x8880, RZ ;  /* 0x0000888039447816 */ /* 0x000fe200000000ff */
[----:B------:R-:W-:Y:S01]  /*56e0*/  IMAD R5, R47, R5, RZ ;  /* 0x000000052f057224 */ /* 0x000fe200078e02ff */
[----:B------:R-:W-:Y:S01]  /*56f0*/  SHF.L.U32 R67, R57, 0x10, RZ ;  /* 0x0000001039437819 */ /* 0x000fe200000006ff */
[----:B------:R-:W-:Y:S01]  /*5700*/  IMAD R6, R47, R6, RZ ;  /* 0x000000062f067224 */ /* 0x000fe200078e02ff */
[----:B------:R-:W-:Y:S01]  /*5710*/  SYNCS.ARRIVE.TRANS64.RED.A1T0 RZ, [UR5], RZ ;  /* 0x000000ffffff79a7 */ /* 0x000fe20008100405 */
[----:B------:R-:W-:Y:S01]  /*5720*/  IMAD R4, R49, R48, R4 ;  /* 0x0000003031047224 */ /* 0x000fe200078e0204 */
[----:B------:R-:W-:Y:S01]  /*5730*/  MOV R49, R80 ;  /* 0x0000005000317202 */ /* 0x000fe20000000f00 */
[----:B------:R-:W-:Y:S01]  /*5740*/  IMAD R7, R47, R7, RZ ;  /* 0x000000072f077224 */ /* 0x000fe200078e02ff */
[----:B------:R-:W-:Y:S01]  /*5750*/  PRMT R65, R58, 0x8880, RZ ;  /* 0x000088803a417816 */ /* 0x000fe200000000ff */
[-C--:B------:R-:W-:Y:S01]  /*5760*/  IMAD R5, R50, R48.reuse, R5 ;  /* 0x0000003032057224 */ /* 0x080fe200078e0205 */
[----:B------:R-:W-:Y:S01]  /*5770*/  SHF.R.S32.HI R50, RZ, 0x18, R79 ;  /* 0x00000018ff327819 */ /* 0x000fe2000001144f */
[----:B------:R-:W-:Y:S01]  /*5780*/  IMAD R6, R51, R48, R6 ;  /* 0x0000003033067224 */ /* 0x000fe200078e0206 */
[----:B------:R-:W-:Y:S01]  /*5790*/  SHF.R.S32.HI R51, RZ, 0x18, R78 ;  /* 0x00000018ff337819 */ /* 0x000fe2000001144e */
[C---:B------:R-:W-:Y:S01]  /*57a0*/  IMAD R8, R47.reuse, R8, RZ ;  /* 0x000000082f087224 */ /* 0x040fe200078e02ff */
[----:B------:R-:W-:Y:S01]  /*57b0*/  SHF.R.S32.HI R57, RZ, 0x18, R57 ;  /* 0x00000018ff397819 */ /* 0x000fe20000011439 */
[----:B------:R-:W-:Y:S01]  /*57c0*/  IMAD R7, R52, R48, R7 ;  /* 0x0000003034077224 */ /* 0x000fe200078e0207 */
[----:B------:R-:W-:Y:S01]  /*57d0*/  SHF.L.U32 R64, R58, 0x10, RZ ;  /* 0x000000103a407819 */ /* 0x000fe200000006ff */
[----:B------:R-:W-:Y:S01]  /*57e0*/  IMAD R9, R47, R9, RZ ;  /* 0x000000092f097224 */ /* 0x000fe200078e02ff */
[----:B------:R-:W-:Y:S01]  /*57f0*/  PRMT R62, R59, 0x8880, RZ ;  /* 0x000088803b3e7816 */ /* 0x000fe200000000ff */
[----:B------:R-:W-:Y:S01]  /*5800*/  IMAD R10, R47, R10, RZ ;  /* 0x0000000a2f0a7224 */ /* 0x000fe200078e02ff */
[----:B------:R-:W-:Y:S01]  /*5810*/  I2IP.S8.S32.SAT R92, R7, R6, RZ ;  /* 0x00000006075c7239 */ /* 0x000fe200000014ff */
[----:B------:R-:W-:Y:S01]  /*5820*/  IMAD R8, R49, R48, R8 ;  /* 0x0000003031087224 */ /* 0x000fe200078e0208 */
[----:B------:R-:W-:Y:S01]  /*5830*/  MOV R49, R77 ;  /* 0x0000004d00317202 */ /* 0x000fe20000000f00 */
[----:B------:R-:W-:Y:S01]  /*5840*/  IMAD R11, R47, R11, RZ ;  /* 0x0000000b2f0b7224 */ /* 0x000fe200078e02ff */
[----:B------:R-:W-:Y:S01]  /*5850*/  I2IP.S8.S32.SAT R92, R5, R4, R92 ;  /* 0x00000004055c7239 */ /* 0x000fe2000000145c */
[-C--:B------:R-:W-:Y:S01]  /*5860*/  IMAD R9, R50, R48.reuse, R9 ;  /* 0x0000003032097224 */ /* 0x080fe200078e0209 */
[----:B------:R-:W-:Y:S01]  /*5870*/  SHF.R.S32.HI R50, RZ, 0x18, R76 ;  /* 0x00000018ff327819 */ /* 0x000fe2000001144c */
[----:B------:R-:W-:Y:S01]  /*5880*/  IMAD R10, R51, R48, R10 ;  /* 0x00000030330a7224 */ /* 0x000fe200078e020a */
[----:B------:R-:W-:Y:S01]  /*5890*/  MOV R51, R74 ;  /* 0x0000004a00337202 */ /* 0x000fe20000000f00 */
[----:B------:R-:W-:Y:S01]  /*58a0*/  IMAD R12, R47, R12, RZ ;  /* 0x0000000c2f0c7224 */ /* 0x000fe200078e02ff */
[----:B------:R-:W-:Y:S01]  /*58b0*/  SHF.L.U32 R75, R54, 0x8, RZ ;  /* 0x00000008364b7819 */ /* 0x000fe200000006ff */
[-C--:B------:R-:W-:Y:S01]  /*58c0*/  IMAD R11, R53, R48.reuse, R11 ;  /* 0x00000030350b7224 */ /* 0x080fe200078e020b */
[----:B------:R-:W-:Y:S01]  /*58d0*/  SHF.R.S32.HI R54, RZ, 0x18, R54 ;  /* 0x00000018ff367819 */ /* 0x000fe20000011436 */
[----:B------:R-:W-:Y:S01]  /*58e0*/  IMAD R13, R47, R13, RZ ;  /* 0x0000000d2f0d7224 */ /* 0x000fe200078e02ff */
[----:B------:R-:W-:Y:S01]  /*58f0*/  SHF.R.S32.HI R53, RZ, 0x18, R72 ;  /* 0x00000018ff357819 */ /* 0x000fe20000011448 */
[----:B------:R-:W-:Y:S01]  /*5900*/  IMAD R12, R49, R48, R12 ;  /* 0x00000030310c7224 */ /* 0x000fe200078e020c */
[----:B------:R-:W-:Y:S01]  /*5910*/  SHF.R.S32.HI R49, RZ, 0x18, R75 ;  /* 0x00000018ff317819 */ /* 0x000fe2000001144b */
[----:B------:R-:W-:Y:S01]  /*5920*/  IMAD R14, R47, R14, RZ ;  /* 0x0000000e2f0e7224 */ /* 0x000fe200078e02ff */
[----:B------:R-:W-:Y:S01]  /*5930*/  I2IP.S8.S32.SAT R93, R11, R10, RZ ;  /* 0x0000000a0b5d7239 */ /* 0x000fe200000014ff */
[----:B------:R-:W-:Y:S01]  /*5940*/  IMAD R15, R47, R15, RZ ;  /* 0x0000000f2f0f7224 */ /* 0x000fe200078e02ff */
[----:B------:R-:W-:Y:S01]  /*5950*/  SHF.L.U32 R61, R59, 0x10, RZ ;  /* 0x000000103b3d7819 */ /* 0x000fe200000006ff */
[----:B------:R-:W-:Y:S01]  /*5960*/  IMAD R13, R50, R48, R13 ;  /* 0x00000030320d7224 */ /* 0x000fe200078e020d */
[----:B------:R-:W-:Y:S01]  /*5970*/  I2IP.S8.S32.SAT R93, R9, R8, R93 ;  /* 0x00000008095d7239 */ /* 0x000fe2000000145d */
[----:B------:R-:W-:Y:S01]  /*5980*/  IMAD R16, R47, R16, RZ ;  /* 0x000000102f107224 */ /* 0x000fe200078e02ff */
[----:B------:R-:W-:Y:S01]  /*5990*/  SHF.R.S32.HI R50, RZ, 0x18, R73 ;  /* 0x00000018ff327819 */ /* 0x000fe20000011449 */
[-C--:B------:R-:W-:Y:S01]  /*59a0*/  IMAD R14, R49, R48.reuse, R14 ;  /* 0x00000030310e7224 */ /* 0x080fe200078e020e */
[----:B------:R-:W-:Y:S01]  /*59b0*/  SHF.R.S32.HI R59, RZ, 0x18, R59 ;  /* 0x00000018ff3b7819 */ /* 0x000fe2000001143b */
[C---:B------:R-:W-:Y:S01]  /*59c0*/  IMAD R17, R47.reuse, R17, RZ ;  /* 0x000000112f117224 */ /* 0x040fe200078e02ff */
[----:B------:R-:W-:Y:S01]  /*59d0*/  SHF.L.U32 R69, R56, 0x8, RZ ;  /* 0x0000000838457819 */ /* 0x000fe200000006ff */
[----:B------:R-:W-:Y:S01]  /*59e0*/  IMAD R15, R54, R48, R15 ;  /* 0x00000030360f7224 */ /* 0x000fe200078e020f */
[----:B------:R-:W-:Y:S01]  /*59f0*/  SHF.R.S32.HI R56, RZ, 0x18, R56 ;  /* 0x00000018ff387819 */ /* 0x000fe20000011438 */
[----:B------:R-:W-:Y:S01]  /*5a00*/  IMAD R18, R47, R18, RZ ;  /* 0x000000122f127224 */ /* 0x000fe200078e02ff */
[----:B------:R-:W-:Y:S01]  /*5a10*/  SHF.L.U32 R63, R58, 0x8, RZ ;  /* 0x000000083a3f7819 */ /* 0x000fe200000006ff */
[----:B------:R-:W-:Y:S01]  /*5a20*/  IMAD R16, R51, R48, R16 ;  /* 0x0000003033107224 */ /* 0x000fe200078e0210 */
[----:B------:R-:W-:Y:S01]  /*5a30*/  I2IP.S8.S32.SAT R94, R15, R14, RZ ;  /* 0x0000000e0f5e7239 */ /* 0x000fe200000014ff */
[----:B------:R-:W-:Y:S01]  /*5a40*/  IMAD R19, R47, R19, RZ ;  /* 0x000000132f137224 */ /* 0x000fe200078e02ff */
[----:B------:R-:W-:Y:S01]  /*5a50*/  SHF.R.S32.HI R51, RZ, 0x18, R70 ;  /* 0x00000018ff337819 */ /* 0x000fe20000011446 */
[----:B------:R-:W-:Y:S01]  /*5a60*/  IMAD R17, R50, R48, R17 ;  /* 0x0000003032117224 */ /* 0x000fe200078e0211 */
[----:B------:R-:W-:Y:S01]  /*5a70*/  I2IP.S8.S32.SAT R94, R13, R12, R94 ;  /* 0x0000000c0d5e7239 */ /* 0x000fe2000000145e */
[----:B------:R-:W-:Y:S01]  /*5a80*/  IMAD R0, R47, R20, RZ ;  /* 0x000000142f007224 */ /* 0x000fe200078e02ff */
[----:B------:R-:W-:Y:S01]  /*5a90*/  SHF.R.S32.HI R50, RZ, 0x18, R69 ;  /* 0x00000018ff327819 */ /* 0x000fe20000011445 */
[-C--:B------:R-:W-:Y:S01]  /*5aa0*/  IMAD R18, R53, R48.reuse, R18 ;  /* 0x0000003035127224 */ /* 0x080fe200078e0212 */
[----:B------:R-:W-:Y:S01]  /*5ab0*/  SHF.R.S32.HI R58, RZ, 0x18, R58 ;  /* 0x00000018ff3a7819 */ /* 0x000fe2000001143a */
[----:B------:R-:W-:Y:S01]  /*5ac0*/  IMAD.MOV.U32 R49, RZ, RZ, R71 ;  /* 0x000000ffff317224 */ /* 0x000fe200078e0047 */
[----:B------:R-:W-:Y:S01]  /*5ad0*/  SHF.R.S32.HI R53, RZ, 0x18, R60 ;  /* 0x00000018ff357819 */ /* 0x000fe2000001143c */
[----:B------:R-:W-:Y:S02]  /*5ae0*/  IMAD R2, R47, R21, RZ ;  /* 0x000000152f027224 */ /* 0x000fe400078e02ff */
[----:B------:R-:W-:Y:S02]  /*5af0*/  IMAD R19, R55, R48, R19 ;  /* 0x0000003037137224 */ /* 0x000fe400078e0213 */
[----:B------:R-:W-:Y:S02]  /*5b00*/  IMAD R3, R47, R22, RZ ;  /* 0x000000162f037224 */ /* 0x000fe400078e02ff */
[----:B------:R-:W-:Y:S01]  /*5b10*/  IMAD R0, R49, R48, R0 ;  /* 0x0000003031007224 */ /* 0x000fe200078e0200 */
[----:B------:R-:W-:Y:S01]  /*5b20*/  I2IP.S8.S32.SAT R95, R19, R18, RZ ;  /* 0x00000012135f7239 */ /* 0x000fe200000014ff */
[----:B------:R-:W-:Y:S01]  /*5b30*/  IMAD R23, R47, R23, RZ ;  /* 0x000000172f177224 */ /* 0x000fe200078e02ff */
[----:B------:R-:W-:Y:S01]  /*5b40*/  MOV R49, R68 ;  /* 0x0000004400317202 */ /* 0x000fe20000000f00 */
[----:B------:R-:W-:Y:S01]  /*5b50*/  IMAD R2, R51, R48, R2 ;  /* 0x0000003033027224 */ /* 0x000fe200078e0202 */
[----:B------:R-:W-:Y:S01]  /*5b60*/  I2IP.S8.S32.SAT R95, R17, R16, R95 ;  /* 0x00000010115f7239 */ /* 0x000fe2000000145f */
[C---:B------:R-:W-:Y:S01]  /*5b70*/  IMAD R20, R47.reuse, R24, RZ ;  /* 0x000000182f147224 */ /* 0x040fe200078e02ff */
[----:B------:R-:W-:Y:S01]  /*5b80*/  SHF.R.S32.HI R51, RZ, 0x18, R66 ;  /* 0x00000018ff337819 */ /* 0x000fe20000011442 */
[-C--:B------:R-:W-:Y:S01]  /*5b90*/  IMAD R3, R50, R48.reuse, R3 ;  /* 0x0000003032037224 */ /* 0x080fe200078e0203 */
[----:B------:R-:W-:Y:S01]  /*5ba0*/  SHF.R.S32.HI R50, RZ, 0x18, R67 ;  /* 0x00000018ff327819 */ /* 0x000fe20000011443 */
[C---:B------:R-:W-:Y:S01]  /*5bb0*/  IMAD R21, R47.reuse, R25, RZ ;  /* 0x000000192f157224 */ /* 0x040fe200078e02ff */
[----:B------:R1:W-:Y:S01]  /*5bc0*/  STS.128 [R105+UR43+0x1200], R92 ;  /* 0x0012005c69007988 */ /* 0x0003e20008000c2b */
[----:B------:R-:W-:Y:S02]  /*5bd0*/  IMAD R23, R56, R48, R23 ;  /* 0x0000003038177224 */ /* 0x000fe400078e0217 */
[----:B------:R-:W-:Y:S02]  /*5be0*/  IMAD R22, R47, R26, RZ ;  /* 0x0000001a2f167224 */ /* 0x000fe400078e02ff */
[-C--:B------:R-:W-:Y:S01]  /*5bf0*/  IMAD R20, R49, R48.reuse, R20 ;  /* 0x0000003031147224 */ /* 0x080fe200078e0214 */
[----:B------:R-:W-:Y:S01]  /*5c00*/  I2IP.S8.S32.SAT R115, R23, R3, RZ ;  /* 0x0000000317737239 */ /* 0x000fe200000014ff */
[C---:B------:R-:W-:Y:S01]  /*5c10*/  IMAD R27, R47.reuse, R27, RZ ;  /* 0x0000001b2f1b7224 */ /* 0x040fe200078e02ff */
[----:B------:R-:W-:Y:S01]  /*5c20*/  MOV R49, R65 ;  /* 0x0000004100317202 */ /* 0x000fe20000000f00 */
[----:B------:R-:W-:Y:S01]  /*5c30*/  IMAD R21, R50, R48, R21 ;  /* 0x0000003032157224 */ /* 0x000fe200078e0215 */
[----:B------:R-:W-:Y:S01]  /*5c40*/  I2IP.S8.S32.SAT R116, R2, R0, R115 ;  /* 0x0000000002747239 */ /* 0x000fe20000001473 */
[----:B------:R-:W-:Y:S01]  /*5c50*/  IMAD R24, R47, R28, RZ ;  /* 0x0000001c2f187224 */ /* 0x000fe200078e02ff */
[----:B------:R-:W-:Y:S01]  /*5c60*/  SHF.R.S32.HI R50, RZ, 0x18, R64 ;  /* 0x00000018ff327819 */ /* 0x000fe20000011440 */
[----:B------:R-:W-:Y:S01]  /*5c70*/  IMAD R22, R51, R48, R22 ;  /* 0x0000003033167224 */ /* 0x000fe200078e0216 */
[----:B------:R-:W-:Y:S01]  /*5c80*/  MOV R51, R62 ;  /* 0x0000003e00337202 */ /* 0x000fe20000000f00 */
[-C--:B------:R-:W-:Y:S02]  /*5c90*/  IMAD R27, R57, R48.reuse, R27 ;  /* 0x00000030391b7224 */ /* 0x080fe400078e021b */
[----:B------:R-:W-:Y:S02]  /*5ca0*/  IMAD R25, R47, R29, RZ ;  /* 0x0000001d2f197224 */ /* 0x000fe400078e02ff */
[----:B------:R-:W-:Y:S01]  /*5cb0*/  IMAD R24, R49, R48, R24 ;  /* 0x0000003031187224 */ /* 0x000fe200078e0218 */
[----:B------:R-:W-:Y:S01]  /*5cc0*/  SHF.R.S32.HI R49, RZ, 0x18, R63 ;  /* 0x00000018ff317819 */ /* 0x000fe2000001143f */
[----:B------:R-:W-:Y:S01]  /*5cd0*/  IMAD R26, R47, R30, RZ ;  /* 0x0000001e2f1a7224 */ /* 0x000fe200078e02ff */
[----:B------:R-:W-:Y:S01]  /*5ce0*/  I2IP.S8.S32.SAT R117, R27, R22, RZ ;  /* 0x000000161b757239 */ /* 0x000fe200000014ff */
[C---:B------:R-:W-:Y:S02]  /*5cf0*/  IMAD R31, R47.reuse, R31, RZ ;  /* 0x0000001f2f1f7224 */ /* 0x040fe400078e02ff */
[----:B------:R-:W-:Y:S01]  /*5d00*/  IMAD R25, R50, R48, R25 ;  /* 0x0000003032197224 */ /* 0x000fe200078e0219 */
[----:B------:R-:W-:Y:S01]  /*5d10*/  SHF.R.S32.HI R50, RZ, 0x18, R61 ;  /* 0x00000018ff327819 */ /* 0x000fe2000001143d */
[----:B------:R-:W-:Y:S01]  /*5d20*/  IMAD R28, R47, R32, RZ ;  /* 0x000000202f1c7224 */ /* 0x000fe200078e02ff */
[----:B------:R-:W-:Y:S01]  /*5d30*/  I2IP.S8.S32.SAT R117, R21, R20, R117 ;  /* 0x0000001415757239 */ /* 0x000fe20000001475 */
[-C--:B------:R-:W-:Y:S02]  /*5d40*/  IMAD R26, R49, R48.reuse, R26 ;  /* 0x00000030311a7224 */ /* 0x080fe400078e021a */
[----:B------:R-:W-:Y:S02]  /*5d50*/  IMAD R29, R47, R33, RZ ;  /* 0x000000212f1d7224 */ /* 0x000fe400078e02ff */
[-C--:B------:R-:W-:Y:S02]  /*5d60*/  IMAD R31, R58, R48.reuse, R31 ;  /* 0x000000303a1f7224 */ /* 0x080fe400078e021f */
[----:B------:R-:W-:Y:S02]  /*5d70*/  IMAD R28, R51, R48, R28 ;  /* 0x00000030331c7224 */ /* 0x000fe400078e021c */
[----:B------:R-:W-:Y:S01]  /*5d80*/  IMAD R30, R47, R34, RZ ;  /* 0x000000222f1e7224 */ /* 0x000fe200078e02ff */
[----:B------:R-:W-:Y:S01]  /*5d90*/  I2IP.S8.S32.SAT R114, R31, R26, RZ ;  /* 0x0000001a1f727239 */ /* 0x000fe200000014ff */
[----:B------:R-:W-:Y:S02]  /*5da0*/  IMAD R29, R50, R48, R29 ;  /* 0x00000030321d7224 */ /* 0x000fe400078e021d */
[----:B------:R-:W-:Y:S01]  /*5db0*/  IMAD R35, R47, R35, RZ ;  /* 0x000000232f237224 */ /* 0x000fe200078e02ff */
[----:B------:R-:W-:Y:S01]  /*5dc0*/  I2IP.S8.S32.SAT R118, R25, R24, R114 ;  /* 0x0000001819767239 */ /* 0x000fe20000001472 */
[-C--:B------:R-:W-:Y:S01]  /*5dd0*/  IMAD R30, R53, R48.reuse, R30 ;  /* 0x00000030351e7224 */ /* 0x080fe200078e021e */
[----:B------:R-:W-:Y:S01]  /*5de0*/  IADD3 R114, PT, PT, R44, 0x1, RZ ;  /* 0x000000012c727810 */ /* 0x000fe20007ffe0ff */
[----:B------:R-:W-:Y:S05]  /*5df0*/  IMAD R35, R59, R48, R35 ;  /* 0x000000303b237224 */ /* 0x000fea00078e0223 */
[----:B------:R-:W-:Y:S04]  /*5e00*/  I2IP.S8.S32.SAT R120, R35, R30, RZ ;  /* 0x0000001e23787239 */ /* 0x000fe800000014ff */
[----:B------:R-:W-:Y:S05]  /*5e10*/  I2IP.S8.S32.SAT R119, R29, R28, R120 ;  /* 0x0000001c1d777239 */ /* 0x000fea0000001478 */
[----:B------:R1:W-:Y:S01]  /*5e20*/  STS.128 [R104+0x1010], R116 ;  /* 0x0010107468007388 */ /* 0x0003e20000000c00 */
[----:B------:R-:W-:Y:S01]  /*5e30*/  @!PT LDS RZ, [RZ] ;  /* 0x00000000fffff984 */ /* 0x000fe20000000800 */
[----:B------:R-:W-:Y:S01]  /*5e40*/  @!PT LDS RZ, [RZ] ;  /* 0x00000000fffff984 */ /* 0x000fe20000000800 */
[----:B------:R-:W-:Y:S01]  /*5e50*/  @!PT LDS RZ, [RZ] ;  /* 0x00000000fffff984 */ /* 0x000fe20000000800 */
[----:B------:R-:W-:Y:S01]  /*5e60*/  @!PT LDS RZ, [RZ] ;  /* 0x00000000fffff984 */ /* 0x000fe20000000800 */
[----:B------:R3:W-:Y:S07]  /*5e70*/  MEMBAR.ALL.CTA ;  /* 0x0000000000007992 */ /* 0x0007ee0000008000 */
[----:B---3--:R-:W3:Y:S02]  /*5e80*/  FENCE.VIEW.ASYNC.S ;  /* 0x00000000000073c6 */ /* 0x008ee40000000000 */
[----:B---3--:R-:W-:Y:S06]  /*5e90*/  BAR.SYNC.DEFER_BLOCKING 0x1, 0x80 ;  /* 0x0042000000007b1d */ /* 0x008fec0000010000 */
[----:B------:R-:W-:Y:S05]  /*5ea0*/  @P0 BRA `(.L_x_93) ;  /* 0x0000000000340947 */ /* 0x000fea0003800000 */
[----:B------:R-:W-:Y:S01]  /*5eb0*/  UIADD3 UR12, UPT, UPT, UR43, 0x1200, URZ ;  /* 0x000012002b0c7890 */ /* 0x000fe2000fffe0ff */
[----:B------:R-:W-:Y:S01]  /*5ec0*/  R2UR UR9, R97 ;  /* 0x00000000610972ca */ /* 0x000fe200000e0000 */
[----:B------:R-:W-:Y:S01]  /*5ed0*/  UIADD3 UR10, UP0, UPT, UR46, 0x680, URZ ;  /* 0x000006802e0a7890 */ /* 0x000fe2000ff1e0ff */
[----:B------:R-:W-:Y:S01]  /*5ee0*/  R2UR UR8, R99 ;  /* 0x00000000630872ca */ /* 0x000fe200000e0000 */
[----:B------:R-:W-:Y:S02]  /*5ef0*/  UMOV UR7, UR36 ;  /* 0x0000002400077c82 */ /* 0x000fe40008000000 */
[----:B------:R-:W-:Y:S01]  /*5f00*/  IMAD.U32 R111, RZ, RZ, UR12 ;  /* 0x0000000cff6f7e24 */ /* 0x000fe2000f8e00ff */
[----:B------:R-:W-:Y:S04]  /*5f10*/  UIADD3.X UR11, UPT, UPT, URZ, UR47, URZ, UP0, !UPT ;  /* 0x0000002fff0b7290 */ /* 0x000fe800087fe4ff */
[----:B------:R-:W-:Y:S03]  /*5f20*/  R2UR UR4, R111 ;  /* 0x000000006f0472ca */ /* 0x000fe600000e0000 */
[----:B------:R-:W-:Y:S02]  /*5f30*/  USHF.L.U32 UR5, UR9, 0x6, URZ ;  /* 0x0000000609057899 */ /* 0x000fe400080006ff */
[----:B------:R-:W-:Y:S09]  /*5f40*/  USHF.L.U32 UR6, UR8, 0x6, URZ ;  /* 0x0000000608067899 */ /* 0x000ff200080006ff */
[----:B------:R3:W-:Y:S01]  /*5f50*/  UTMASTG.3D [UR4], [UR10] ;  /* 0x000000040a0073b5 */ /* 0x0007e20008010000 */
[----:B------:R0:W-:Y:S01]  /*5f60*/  UTMACMDFLUSH ;  /* 0x00000000000079b7 */ /* 0x0001e20000000000 */
[----:B---3--:R-:W-:Y:S04]  /*5f70*/  DEPBAR.LE SB0, 0x0 ;  /* 0x000080000000791a */ /* 0x008fe80000000000 */
.L_x_93:
[----:B------:R-:W-:Y:S05]  /*5f80*/  BSYNC.RECONVERGENT B0 ;  /* 0x0000000000007941 */ /* 0x000fea0003800200 */
.L_x_92:
[----:B------:R-:W-:Y:S01]  /*5f90*/  BAR.SYNC.DEFER_BLOCKING 0x1, 0x80 ;  /* 0x0042000000007b1d */ /* 0x000fe20000010000 */
[----:B------:R-:W-:Y:S01]  /*5fa0*/  ISETP.NE.AND P2, PT, R112, RZ, PT ;  /* 0x000000ff7000720c */ /* 0x000fe20003f45270 */
[----:B------:R-:W-:Y:S01]  /*5fb0*/  IMAD.IADD R97, R43, 0x1, R81 ;  /* 0x000000012b617824 */ /* 0x000fe200078e0251 */
[----:B------:R-:W-:Y:S01]  /*5fc0*/  ISETP.NE.AND P0, PT, R113, 0x2, PT ;  /* 0x000000027100780c */ /* 0x000fe20003f05270 */
[----:B------:R-:W-:Y:S01]  /*5fd0*/  IMAD.IADD R99, R45, 0x1, R96 ;  /* 0x000000012d637824 */ /* 0x000fe200078e0260 */
[----:B------:R-:W-:Y:S02]  /*5fe0*/  ISETP.NE.AND P1, PT, R114, 0x4, PT ;  /* 0x000000047200780c */ /* 0x000fe40003f25270 */
[----:B------:R-:W-:Y:S02]  /*5ff0*/  SEL R0, RZ, 0x1, P0 ;  /* 0x00000001ff007807 */ /* 0x000fe40000000000 */
[----:B------:R-:W-:Y:S02]  /*6000*/  SEL R3, RZ, 0x1, P1 ;  /* 0x00000001ff037807 */ /* 0x000fe40000800000 */
[----:B------:R-:W-:Y:S02]  /*6010*/  LOP3.LUT R109, R109, R0, RZ, 0x3c, !PT ;  /* 0x000000006d6d7212 */ /* 0x000fe400078e3cff */
[----:B------:R-:W-:Y:S02]  /*6020*/  LOP3.LUT R110, R110, R3, RZ, 0x3c, !PT ;  /* 0x000000036e6e7212 */ /* 0x000fe400078e3cff */
[----:B------:R-:W-:Y:S02]  /*6030*/  @P2 R2UR UR36, R107 ;  /* 0x000000006b2422ca */ /* 0x000fe400000e0000 */
[----:B------:R-:W-:Y:S02]  /*6040*/  SEL R113, R113, RZ, P0 ;  /* 0x000000ff71717207 */ /* 0x000fe40000000000 */
[----:B------:R-:W-:Y:S01]  /*6050*/  SEL R44, R114, RZ, P1 ;  /* 0x000000ff722c7207 */ /* 0x000fe20000800000 */
[----:B------:R-:W-:Y:S10]  /*6060*/  @P2 BRA `(.L_x_94) ;  /* 0xffffffe400682947 */ /* 0x000ff4000383ffff */
[----:B------:R-:W-:Y:S05]  /*6070*/  EXIT ;  /* 0x000000000000794d */ /* 0x000fea0003800000 */
.L_x_19:
[----:B--2---:R2:W1:Y:S02]  /*6080*/  SYNCS.PHASECHK.TRANS64.TRYWAIT P0, [R3+URZ+0xd0], R2 ;  /* 0x0000d002030075a7 */ /* 0x00446400080011ff */
[----:B-1----:R-:W-:Y:S05]  /*6090*/  @!P0 NANOSLEEP.SYNCS 0x989680 ;  /* 0x009896800000895d */ /* 0x002fea0003900000 */
[----:B------:R-:W1:Y:S02]  /*60a0*/  @!P0 SYNCS.PHASECHK.TRANS64 P0, [R3+URZ+0xd0], R2 ;  /* 0x0000d002030085a7 */ /* 0x000e6400080010ff */
[----:B-1----:R-:W-:Y:S05]  /*60b0*/  @!P0 BRA `(.L_x_19) ;  /* 0xfffffffc00f08947 */ /* 0x002fea000383ffff */
[----:B------:R-:W-:Y:S05]  /*60c0*/  BRA `(.L_x_95) ;  /* 0xffffffb4002c7947 */ /* 0x000fea000383ffff */
.L_x_22:
[----:B-1----:R-:W-:-:S07]  /*60d0*/  MOV R2, UR33 ;  /* 0x0000002100027c02 */ /* 0x002fce0008000f00 */
.L_x_96:
[----:B-1----:R1:W2:Y:S02]  /*60e0*/  SYNCS.PHASECHK.TRANS64.TRYWAIT P0, [R2+URZ+0x20], R5 ;  /* 0x00002005020075a7 */ /* 0x0022a400080011ff */
[----:B--2---:R-:W-:Y:S05]  /*60f0*/  @!P0 NANOSLEEP.SYNCS 0x989680 ;  /* 0x009896800000895d */ /* 0x004fea0003900000 */
[----:B------:R-:W2:Y:S02]  /*6100*/  @!P0 SYNCS.PHASECHK.TRANS64 P0, [R2+URZ+0x20], R5 ;  /* 0x00002005020085a7 */ /* 0x000ea400080010ff */
[----:B--2---:R-:W-:Y:S05]  /*6110*/  @!P0 BRA `(.L_x_96) ;  /* 0xfffffffc00f08947 */ /* 0x004fea000383ffff */
[----:B------:R-:W-:Y:S05]  /*6120*/  BRA `(.L_x_21) ;  /* 0xffffffb4007c7947 */ /* 0x000fea000383ffff */
.L_x_28:
[----:B-1----:R-:W-:-:S07]  /*6130*/  MOV R2, UR17 ;  /* 0x0000001100027c02 */ /* 0x002fce0008000f00 */
.L_x_97:
[----:B-1----:R1:W2:Y:S02]  /*6140*/  SYNCS.PHASECHK.TRANS64.TRYWAIT P0, [R2+URZ+0x20], R5 ;  /* 0x00002005020075a7 */ /* 0x0022a400080011ff */
[----:B--2---:R-:W-:Y:S05]  /*6150*/  @!P0 NANOSLEEP.SYNCS 0x989680 ;  /* 0x009896800000895d */ /* 0x004fea0003900000 */
[----:B------:R-:W2:Y:S02]  /*6160*/  @!P0 SYNCS.PHASECHK.TRANS64 P0, [R2+URZ+0x20], R5 ;  /* 0x00002005020085a7 */ /* 0x000ea400080010ff */
[----:B--2---:R-:W-:Y:S05]  /*6170*/  @!P0 BRA `(.L_x_97) ;  /* 0xfffffffc00f08947 */ /* 0x004fea000383ffff */
[----:B------:R-:W-:Y:S05]  /*6180*/  BRA `(.L_x_27) ;  /* 0xffffffb800207947 */ /* 0x000fea000383ffff */
.L_x_32:
[----:B-1----:R1:W2:Y:S02]  /*6190*/  SYNCS.PHASECHK.TRANS64.TRYWAIT P0, [R2+URZ+0x60], R3 ;  /* 0x00006003020075a7 */ /* 0x0022a400080011ff */
[----:B--2---:R-:W-:Y:S05]  /*61a0*/  @!P0 NANOSLEEP.SYNCS 0x989680 ;  /* 0x009896800000895d */ /* 0x004fea0003900000 */
[----:B------:R-:W2:Y:S02]  /*61b0*/  @!P0 SYNCS.PHASECHK.TRANS64 P0, [R2+URZ+0x60], R3 ;  /* 0x00006003020085a7 */ /* 0x000ea400080010ff */
[----:B--2---:R-:W-:Y:S05]  /*61c0*/  @!P0 BRA `(.L_x_32) ;  /* 0xfffffffc00f08947 */ /* 0x004fea000383ffff */
[----:B------:R-:W-:Y:S05]  /*61d0*/  BRA `(.L_x_98) ;  /* 0xffffffb800ac7947 */ /* 0x000fea000383ffff */
.L_x_36:
[----:B----4-:R-:W-:-:S07]  /*61e0*/  MOV R0, UR5 ;  /* 0x0000000500007c02 */ /* 0x010fce0008000f00 */
.L_x_99:
[----:B-1----:R1:W2:Y:S02]  /*61f0*/  SYNCS.PHASECHK.TRANS64.TRYWAIT P0, [R0+URZ], R3 ;  /* 0x00000003000075a7 */ /* 0x0022a400080011ff */
[----:B--2---:R-:W-:Y:S05]  /*6200*/  @!P0 NANOSLEEP.SYNCS 0x989680 ;  /* 0x009896800000895d */ /* 0x004fea0003900000 */
[----:B------:R-:W2:Y:S02]  /*6210*/  @!P0 SYNCS.PHASECHK.TRANS64 P0, [R0+URZ], R3 ;  /* 0x00000003000085a7 */ /* 0x000ea400080010ff */
[----:B--2---:R-:W-:Y:S05]  /*6220*/  @!P0 BRA `(.L_x_99) ;  /* 0xfffffffc00f08947 */ /* 0x004fea000383ffff */
[----:B------:R-:W-:Y:S05]  /*6230*/  BRA `(.L_x_100) ;  /* 0xffffffc0001c7947 */ /* 0x000fea000383ffff */
.L_x_37:
[----:B----4-:R-:W-:-:S07]  /*6240*/  MOV R0, UR5 ;  /* 0x0000000500007c02 */ /* 0x010fce0008000f00 */
.L_x_101:
[----:B-1----:R1:W2:Y:S02]  /*6250*/  SYNCS.PHASECHK.TRANS64.TRYWAIT P0, [R0+URZ], R3 ;  /* 0x00000003000075a7 */ /* 0x0022a400080011ff */
[----:B--2---:R-:W-:Y:S05]  /*6260*/  @!P0 NANOSLEEP.SYNCS 0x989680 ;  /* 0x009896800000895d */ /* 0x004fea0003900000 */
[----:B------:R-:W2:Y:S02]  /*6270*/  @!P0 SYNCS.PHASECHK.TRANS64 P0, [R0+URZ], R3 ;  /* 0x00000003000085a7 */ /* 0x000ea400080010ff */
[----:B--2---:R-:W-:Y:S05]  /*6280*/  @!P0 BRA `(.L_x_101) ;  /* 0xfffffffc00f08947 */ /* 0x004fea000383ffff */
[----:B------:R-:W-:Y:S05]  /*6290*/  BRA `(.L_x_102) ;  /* 0xffffffc000287947 */ /* 0x000fea000383ffff */
.L_x_38:
[----:B----4-:R-:W-:-:S07]  /*62a0*/  MOV R0, UR5 ;  /* 0x0000000500007c02 */ /* 0x010fce0008000f00 */
.L_x_103:
[----:B-1----:R1:W2:Y:S02]  /*62b0*/  SYNCS.PHASECHK.TRANS64.TRYWAIT P0, [R0+URZ], R3 ;  /* 0x00000003000075a7 */ /* 0x0022a400080011ff */
[----:B--2---:R-:W-:Y:S05]  /*62c0*/  @!P0 NANOSLEEP.SYNCS 0x989680 ;  /* 0x009896800000895d */ /* 0x004fea0003900000 */
[----:B------:R-:W2:Y:S02]  /*62d0*/  @!P0 SYNCS.PHASECHK.TRANS64 P0, [R0+URZ], R3 ;  /* 0x00000003000085a7 */ /* 0x000ea400080010ff */
[----:B--2---:R-:W-:Y:S05]  /*62e0*/  @!P0 BRA `(.L_x_103) ;  /* 0xfffffffc00f08947 */ /* 0x004fea000383ffff */
[----:B------:R-:W-:Y:S05]  /*62f0*/  BRA `(.L_x_104) ;  /* 0xffffffc000347947 */ /* 0x000fea000383ffff */
.L_x_41:
[----:B-1----:R1:W2:Y:S02]  /*6300*/  SYNCS.PHASECHK.TRANS64.TRYWAIT P0, [R0+URZ+0xc0], R5 ;  /* 0x0000c005000075a7 */ /* 0x0022a400080011ff */
[----:B--2---:R-:W-:Y:S05]  /*6310*/  @!P0 NANOSLEEP.SYNCS 0x989680 ;  /* 0x009896800000895d */ /* 0x004fea0003900000 */
[----:B------:R-:W2:Y:S02]  /*6320*/  @!P0 SYNCS.PHASECHK.TRANS64 P0, [R0+URZ+0xc0], R5 ;  /* 0x0000c005000085a7 */ /* 0x000ea400080010ff */
[----:B--2---:R-:W-:Y:S05]  /*6330*/  @!P0 BRA `(.L_x_41) ;  /* 0xfffffffc00f08947 */ /* 0x004fea000383ffff */
[----:B------:R-:W-:Y:S05]  /*6340*/  BRA `(.L_x_105) ;  /* 0xffffffc000907947 */ /* 0x000fea000383ffff */
.L_x_42:
[----:B------:R-:W-:-:S07]  /*6350*/  MOV R0, UR5 ;  /* 0x0000000500007c02 */ /* 0x000fce0008000f00 */
.L_x_106:
[----:B-1----:R1:W2:Y:S02]  /*6360*/  SYNCS.PHASECHK.TRANS64.TRYWAIT P0, [R0+URZ+0x70], R5 ;  /* 0x00007005000075a7 */ /* 0x0022a400080011ff */
[----:B--2---:R-:W-:Y:S05]  /*6370*/  @!P0 NANOSLEEP.SYNCS 0x989680 ;  /* 0x009896800000895d */ /* 0x004fea0003900000 */
[----:B------:R-:W2:Y:S02]  /*6380*/  @!P0 SYNCS.PHASECHK.TRANS64 P0, [R0+URZ+0x70], R5 ;  /* 0x00007005000085a7 */ /* 0x000ea400080010ff */
[----:B--2---:R-:W-:Y:S05]  /*6390*/  @!P0 BRA `(.L_x_106) ;  /* 0xfffffffc00f08947 */ /* 0x004fea000383ffff */
[----:B------:R-:W-:Y:S05]  /*63a0*/  BRA `(.L_x_107) ;  /* 0xffffffc000a07947 */ /* 0x000fea000383ffff */
.L_x_43:
[----:B-1----:R1:W2:Y:S02]  /*63b0*/  SYNCS.PHASECHK.TRANS64.TRYWAIT P1, [R0+URZ+0x60], R5 ;  /* 0x00006005000075a7 */ /* 0x0022a400080211ff */
[----:B--2---:R-:W-:Y:S05]  /*63c0*/  @!P1 NANOSLEEP.SYNCS 0x989680 ;  /* 0x009896800000995d */ /* 0x004fea0003900000 */
[----:B------:R-:W2:Y:S02]  /*63d0*/  @!P1 SYNCS.PHASECHK.TRANS64 P1, [R0+URZ+0x60], R5 ;  /* 0x00006005000095a7 */ /* 0x000ea400080210ff */
[----:B--2---:R-:W-:Y:S05]  /*63e0*/  @!P1 BRA `(.L_x_43) ;  /* 0xfffffffc00f09947 */ /* 0x004fea000383ffff */
[----:B------:R-:W-:Y:S05]  /*63f0*/  BRA `(.L_x_108) ;  /* 0xffffffc000d07947 */ /* 0x000fea000383ffff */
.L_x_46:
[----:B------:R-:W-:-:S07]  /*6400*/  MOV R0, UR5 ;  /* 0x0000000500007c02 */ /* 0x000fce0008000f00 */
.L_x_109:
[----:B-1----:R1:W2:Y:S02]  /*6410*/  SYNCS.PHASECHK.TRANS64.TRYWAIT P0, [R0+URZ+0x70], R3 ;  /* 0x00007003000075a7 */ /* 0x0022a400080011ff */
[----:B--2---:R-:W-:Y:S05]  /*6420*/  @!P0 NANOSLEEP.SYNCS 0x989680 ;  /* 0x009896800000895d */ /* 0x004fea0003900000 */
[----:B------:R-:W2:Y:S02]  /*6430*/  @!P0 SYNCS.PHASECHK.TRANS64 P0, [R0+URZ+0x70], R3 ;  /* 0x00007003000085a7 */ /* 0x000ea400080010ff */
[----:B--2---:R-:W-:Y:S05]  /*6440*/  @!P0 BRA `(.L_x_109) ;  /* 0xfffffffc00f08947 */ /* 0x004fea000383ffff */
[----:B------:R-:W-:Y:S05]  /*6450*/  BRA `(.L_x_45) ;  /* 0xffffffc400247947 */ /* 0x000fea000383ffff */
.L_x_53:
[----:B-1----:R1:W2:Y:S02]  /*6460*/  SYNCS.PHASECHK.TRANS64.TRYWAIT P1, [R0+URZ+0x60], R5 ;  /* 0x00006005000075a7 */ /* 0x0022a400080211ff */
[----:B--2---:R-:W-:Y:S05]  /*6470*/  @!P1 NANOSLEEP.SYNCS 0x989680 ;  /* 0x009896800000995d */ /* 0x004fea0003900000 */
[----:B------:R-:W2:Y:S02]  /*6480*/  @!P1 SYNCS.PHASECHK.TRANS64 P1, [R0+URZ+0x60], R5 ;  /* 0x00006005000095a7 */ /* 0x000ea400080210ff */
[----:B--2---:R-:W-:Y:S05]  /*6490*/  @!P1 BRA `(.L_x_53) ;  /* 0xfffffffc00f09947 */ /* 0x004fea000383ffff */
[----:B------:R-:W-:Y:S05]  /*64a0*/  BRA `(.L_x_110) ;  /* 0xffffffc8007c7947 */ /* 0x000fea000383ffff */
.L_x_54:
[----:B------:R-:W-:-:S07]  /*64b0*/  MOV R3, UR9 ;  /* 0x0000000900037c02 */ /* 0x000fce0008000f00 */
.L_x_111:
[----:B-1----:R1:W2:Y:S02]  /*64c0*/  SYNCS.PHASECHK.TRANS64.TRYWAIT P0, [R3+URZ+0xa0], R0 ;  /* 0x0000a000030075a7 */ /* 0x0022a400080011ff */
[----:B--2---:R-:W-:Y:S05]  /*64d0*/  @!P0 NANOSLEEP.SYNCS 0x989680 ;  /* 0x009896800000895d */ /* 0x004fea0003900000 */
[----:B------:R-:W2:Y:S02]  /*64e0*/  @!P0 SYNCS.PHASECHK.TRANS64 P0, [R3+URZ+0xa0], R0 ;  /* 0x0000a000030085a7 */ /* 0x000ea400080010ff */
[----:B--2---:R-:W-:Y:S05]  /*64f0*/  @!P0 BRA `(.L_x_111) ;  /* 0xfffffffc00f08947 */ /* 0x004fea000383ffff */
[----:B------:R-:W-:Y:S05]  /*6500*/  BRA `(.L_x_112) ;  /* 0xffffffc800b07947 */ /* 0x000fea000383ffff */
.L_x_57:
[----:B------:R-:W-:Y:S07]  /*6510*/  MOV R0, UR7 ;  /* 0x0000000700007c02 */ /* 0x000fee0008000f00 */
.L_x_113:
[----:B-1----:R1:W2:Y:S02]  /*6520*/  SYNCS.PHASECHK.TRANS64.TRYWAIT P0, [R0+URZ], R3 ;  /* 0x00000003000075a7 */ /* 0x0022a400080011ff */
[----:B--2---:R-:W-:Y:S05]  /*6530*/  @!P0 NANOSLEEP.SYNCS 0x989680 ;  /* 0x009896800000895d */ /* 0x004fea0003900000 */
[----:B------:R-:W2:Y:S02]  /*6540*/  @!P0 SYNCS.PHASECHK.TRANS64 P0, [R0+URZ], R3 ;  /* 0x00000003000085a7 */ /* 0x000ea400080010ff */
[----:B--2---:R-:W-:Y:S05]  /*6550*/  @!P0 BRA `(.L_x_113) ;  /* 0xfffffffc00f08947 */ /* 0x004fea000383ffff */
[----:B------:R-:W-:Y:S05]  /*6560*/  BRA `(.L_x_56) ;  /* 0xffffffc800e87947 */ /* 0x000fea000383ffff */
.L_x_60:
[----:B------:R-:W-:-:S07]  /*6570*/  MOV R0, UR5 ;  /* 0x0000000500007c02 */ /* 0x000fce0008000f00 */
.L_x_114:
[----:B--2---:R2:W3:Y:S02]  /*6580*/  SYNCS.PHASECHK.TRANS64.TRYWAIT P0, [R0+URZ], R3 ;  /* 0x00000003000075a7 */ /* 0x0044e400080011ff */
[----:B---3--:R-:W-:Y:S05]  /*6590*/  @!P0 NANOSLEEP.SYNCS 0x989680 ;  /* 0x009896800000895d */ /* 0x008fea0003900000 */
[----:B------:R-:W3:Y:S02]  /*65a0*/  @!P0 SYNCS.PHASECHK.TRANS64 P0, [R0+URZ], R3 ;  /* 0x00000003000085a7 */ /* 0x000ee400080010ff */
[----:B---3--:R-:W-:Y:S05]  /*65b0*/  @!P0 BRA `(.L_x_114) ;  /* 0xfffffffc00f08947 */ /* 0x008fea000383ffff */
[----:B------:R-:W-:Y:S05]  /*65c0*/  BRA `(.L_x_115) ;  /* 0xffffffcc00887947 */ /* 0x000fea000383ffff */
.L_x_61:
[----:B------:R-:W-:-:S07]  /*65d0*/  MOV R0, UR5 ;  /* 0x0000000500007c02 */ /* 0x000fce0008000f00 */
.L_x_116:
[----:B--2---:R2:W3:Y:S02]  /*65e0*/  SYNCS.PHASECHK.TRANS64.TRYWAIT P0, [R0+URZ], R3 ;  /* 0x00000003000075a7 */ /* 0x0044e400080011ff */
[----:B---3--:R-:W-:Y:S05]  /*65f0*/  @!P0 NANOSLEEP.SYNCS 0x989680 ;  /* 0x009896800000895d */ /* 0x008fea0003900000 */
[----:B------:R-:W3:Y:S02]  /*6600*/  @!P0 SYNCS.PHASECHK.TRANS64 P0, [R0+URZ], R3 ;  /* 0x00000003000085a7 */ /* 0x000ee400080010ff */
[----:B---3--:R-:W-:Y:S05]  /*6610*/  @!P0 BRA `(.L_x_116) ;  /* 0xfffffffc00f08947 */ /* 0x008fea000383ffff */
[----:B------:R-:W-:Y:S05]  /*6620*/  BRA `(.L_x_117) ;  /* 0xffffffcc00947947 */ /* 0x000fea000383ffff */
.L_x_62:
[----:B------:R-:W-:-:S07]  /*6630*/  MOV R0, UR5 ;  /* 0x0000000500007c02 */ /* 0x000fce0008000f00 */
.L_x_118:
[----:B--2---:R2:W3:Y:S02]  /*6640*/  SYNCS.PHASECHK.TRANS64.TRYWAIT P0, [R0+URZ], R3 ;  /* 0x00000003000075a7 */ /* 0x0044e400080011ff */
[----:B---3--:R-:W-:Y:S05]  /*6650*/  @!P0 NANOSLEEP.SYNCS 0x989680 ;  /* 0x009896800000895d */ /* 0x008fea0003900000 */
[----:B------:R-:W3:Y:S02]  /*6660*/  @!P0 SYNCS.PHASECHK.TRANS64 P0, [R0+URZ], R3 ;  /* 0x00000003000085a7 */ /* 0x000ee400080010ff */
[----:B---3--:R-:W-:Y:S05]  /*6670*/  @!P0 BRA `(.L_x_118) ;  /* 0xfffffffc00f08947 */ /* 0x008fea000383ffff */
[----:B------:R-:W-:Y:S05]  /*6680*/  BRA `(.L_x_119) ;  /* 0xffffffcc00a07947 */ /* 0x000fea000383ffff */
.L_x_63:
[----:B------:R-:W-:-:S07]  /*6690*/  MOV R0, UR7 ;  /* 0x0000000700007c02 */ /* 0x000fce0008000f00 */
.L_x_120:
[----:B--2---:R2:W3:Y:S02]  /*66a0*/  SYNCS.PHASECHK.TRANS64.TRYWAIT P0, [R0+URZ], R3 ;  /* 0x00000003000075a7 */ /* 0x0044e400080011ff */
[----:B---3--:R-:W-:Y:S05]  /*66b0*/  @!P0 NANOSLEEP.SYNCS 0x989680 ;  /* 0x009896800000895d */ /* 0x008fea0003900000 */
[----:B------:R-:W3:Y:S02]  /*66c0*/  @!P0 SYNCS.PHASECHK.TRANS64 P0, [R0+URZ], R3 ;  /* 0x00000003000085a7 */ /* 0x000ee400080010ff */
[----:B---3--:R-:W-:Y:S05]  /*66d0*/  @!P0 BRA `(.L_x_120) ;  /* 0xfffffffc00f08947 */ /* 0x008fea000383ffff */
[----:B------:R-:W-:Y:S05]  /*66e0*/  BRA `(.L_x_121) ;  /* 0xffffffcc00ac7947 */ /* 0x000fea000383ffff */
.L_x_68:
[----:B---3--:R3:W1:Y:S02]  /*66f0*/  SYNCS.PHASECHK.TRANS64.TRYWAIT P0, [R0+URZ+0x60], R3 ;  /* 0x00006003000075a7 */ /* 0x00866400080011ff */
[----:B-1----:R-:W-:Y:S05]  /*6700*/  @!P0 NANOSLEEP.SYNCS 0x989680 ;  /* 0x009896800000895d */ /* 0x002fea0003900000 */
[----:B------:R-:W1:Y:S02]  /*6710*/  @!P0 SYNCS.PHASECHK.TRANS64 P0, [R0+URZ+0x60], R3 ;  /* 0x00006003000085a7 */ /* 0x000e6400080010ff */
[----:B-1----:R-:W-:Y:S05]  /*6720*/  @!P0 BRA `(.L_x_68) ;  /* 0xfffffffc00f08947 */ /* 0x002fea000383ffff */
[----:B------:R-:W-:Y:S05]  /*6730*/  BRA `(.L_x_122) ;  /* 0xffffffd000a87947 */ /* 0x000fea000383ffff */
.L_x_71:
[----:B------:R-:W-:Y:S07]  /*6740*/  MOV R0, UR6 ;  /* 0x0000000600007c02 */ /* 0x000fee0008000f00 */
.L_x_123:
[----:B-1----:R1:W3:Y:S02]  /*6750*/  SYNCS.PHASECHK.TRANS64.TRYWAIT P0, [R0+URZ+0x58], R3 ;  /* 0x00005803000075a7 */ /* 0x0022e400080011ff */
[----:B---3--:R-:W-:Y:S05]  /*6760*/  @!P0 NANOSLEEP.SYNCS 0x989680 ;  /* 0x009896800000895d */ /* 0x008fea0003900000 */
[----:B------:R-:W3:Y:S02]  /*6770*/  @!P0 SYNCS.PHASECHK.TRANS64 P0, [R0+URZ+0x58], R3 ;  /* 0x00005803000085a7 */ /* 0x000ee400080010ff */
[----:B---3--:R-:W-:Y:S05]  /*6780*/  @!P0 BRA `(.L_x_123) ;  /* 0xfffffffc00f08947 */ /* 0x008fea000383ffff */
[----:B------:R-:W-:Y:S05]  /*6790*/  BRA `(.L_x_70) ;  /* 0xffffffd400947947 */ /* 0x000fea000383ffff */
.L_x_74:
[----:B------:R-:W-:Y:S07]  /*67a0*/  MOV R3, UR6 ;  /* 0x0000000600037c02 */ /* 0x000fee0008000f00 */
.L_x_124:
[----:B-1----:R1:W2:Y:S02]  /*67b0*/  SYNCS.PHASECHK.TRANS64.TRYWAIT P2, [R3+URZ+0x48], R26 ;  /* 0x0000481a030075a7 */ /* 0x0022a400080411ff */
[----:B--2---:R-:W-:Y:S05]  /*67c0*/  @!P2 NANOSLEEP.SYNCS 0x989680 ;  /* 0x009896800000a95d */ /* 0x004fea0003900000 */
[----:B------:R-:W2:Y:S02]  /*67d0*/  @!P2 SYNCS.PHASECHK.TRANS64 P2, [R3+URZ+0x48], R26 ;  /* 0x0000481a0300a5a7 */ /* 0x000ea400080410ff */
[----:B--2---:R-:W-:Y:S05]  /*67e0*/  @!P2 BRA `(.L_x_124) ;  /* 0xfffffffc00f0a947 */ /* 0x004fea000383ffff */
[----:B------:R-:W-:Y:S05]  /*67f0*/  BRA `(.L_x_125) ;  /* 0xffffffd800287947 */ /* 0x000fea000383ffff */
.L_x_77:
[----:B--2---:R2:W1:Y:S02]  /*6800*/  SYNCS.PHASECHK.TRANS64.TRYWAIT P0, [R0+URZ+0x60], R3 ;  /* 0x00006003000075a7 */ /* 0x00446400080011ff */
[----:B-1----:R-:W-:Y:S05]  /*6810*/  @!P0 NANOSLEEP.SYNCS 0x989680 ;  /* 0x009896800000895d */ /* 0x002fea0003900000 */
[----:B------:R-:W1:Y:S02]  /*6820*/  @!P0 SYNCS.PHASECHK.TRANS64 P0, [R0+URZ+0x60], R3 ;  /* 0x00006003000085a7 */ /* 0x000e6400080010ff */
[----:B-1----:R-:W-:Y:S05]  /*6830*/  @!P0 BRA `(.L_x_77) ;  /* 0xfffffffc00f08947 */ /* 0x002fea000383ffff */
[----:B------:R-:W-:Y:S05]  /*6840*/  BRA `(.L_x_126) ;  /* 0xffffffdc00847947 */ /* 0x000fea000383ffff */
.L_x_88:
[----:B-1----:R-:W-:Y:S04]  /*6850*/  MOV R0, UR43 ;  /* 0x0000002b00007c02 */ /* 0x002fe80008000f00 */
[----:B------:R1:W2:Y:S03]  /*6860*/  SYNCS.PHASECHK.TRANS64.TRYWAIT P1, [R0+URZ+0x40], R3 ;  /* 0x00004003000075a7 */ /* 0x0002a600080211ff */
[----:B--2---:R-:W-:Y:S05]  /*6870*/  @!P1 NANOSLEEP.SYNCS 0x989680 ;  /* 0x009896800000995d */ /* 0x004fea0003900000 */
[----:B------:R-:W2:Y:S02]  /*6880*/  @!P1 SYNCS.PHASECHK.TRANS64 P1, [R0+URZ+0x40], R3 ;  /* 0x00004003000095a7 */ /* 0x000ea400080210ff */
[----:B--2---:R-:W-:Y:S05]  /*6890*/  @!P1 BRA `(.L_x_88) ;  /* 0xfffffffc00ec9947 */ /* 0x004fea000383ffff */
[----:B------:R-:W-:Y:S05]  /*68a0*/  BRA `(.L_x_87) ;  /* 0xffffffe800787947 */ /* 0x000fea000383ffff */
.L_x_90:
[----:B-1----:R1:W4:Y:S02]  /*68b0*/  SYNCS.PHASECHK.TRANS64.TRYWAIT P1, [R92+URZ+0x80], R7 ;  /* 0x000080075c0075a7 */ /* 0x00232400080211ff */
[----:B----4-:R-:W-:Y:S05]  /*68c0*/  @!P1 NANOSLEEP.SYNCS 0x989680 ;  /* 0x009896800000995d */ /* 0x010fea0003900000 */
[----:B------:R-:W4:Y:S02]  /*68d0*/  @!P1 SYNCS.PHASECHK.TRANS64 P1, [R92+URZ+0x80], R7 ;  /* 0x000080075c0095a7 */ /* 0x000f2400080210ff */
[----:B----4-:R-:W-:Y:S05]  /*68e0*/  @!P1 BRA `(.L_x_90) ;  /* 0xfffffffc00f09947 */ /* 0x010fea000383ffff */
[----:B------:R-:W-:Y:S05]  /*68f0*/  BRA `(.L_x_89) ;  /* 0xffffffe800b47947 */ /* 0x000fea000383ffff */
        .weak           $__internal_0_$__cuda_sm10x_tcgen05_guardrail_trap_col_being_dealloced_not_returned_by_alloc
        .type           $__internal_0_$__cuda_sm10x_tcgen05_guardrail_trap_col_being_dealloced_not_returned_by_alloc,@function
        .size           $__internal_0_$__cuda_sm10x_tcgen05_guardrail_trap_col_being_dealloced_not_returned_by_alloc,($__internal_1_$__cuda_sm10x_tcgen05_guardrail_trap_phase_invalid_during_alloc - $__internal_0_$__cuda_sm10x_tcgen05_guardrail_trap_col_being_dealloced_not_returned_by_alloc)
$__internal_0_$__cuda_sm10x_tcgen05_guardrail_trap_col_being_dealloced_not_returned_by_alloc:
[----:B------:R-:W-:Y:S05]  /*6900*/  BPT.TRAP 0x1 ;  /* 0x000000040000795c */ /* 0x000fea0000300000 */
[----:B------:R-:W-:-:S04]  /*6910*/  HFMA2 R3, -RZ, RZ, 0, 0 ;  /* 0x00000000ff037431 */ /* 0x000fc800000001ff */
[----:B------:R-:W-:Y:S05]  /*6920*/  RET.REL.NODEC R2 `(_ZN7cutlass13device_kernelINS_4gemm6kernel13GemmUniversalIN4cute5tupleIJiiiiEEENS1_10collective13CollectiveMmaINS1_35MainloopSm100TmaUmmaWarpSpecializedILi4ELi2ELi4ENS5_IJNS4_1CILi1EEESB_SB_EEEEENS5_IJNSA_ILi64EEESE_NSA_ILi32EEEEEEaNS5_IJlSB_lEEEaSH_NS4_8TiledMMAINS4_8MMA_AtomIJNS4_15SM100_MMA_S8_SSIaaiLi64ELi64ELNS4_4UMMA5MajorE0ELSM_0ELNSL_8SaturateE0EEEEEENS4_6LayoutISC_NS5_IJNSA_ILi0EEESR_SR_EEEEENS5_IJNS4_10UnderscoreESU_SU_EEEEENS4_13SM90_TMA_LOADENS4_14ComposedLayoutINS4_7SwizzleILi1ELi4ELi3EEENS4_18smem_ptr_flag_bitsILi8EEENSQ_INS5_IJNSA_ILi8EEESF_EEENS5_IJSF_SB_EEEEEEEvNS4_8identityESX_S17_vS18_EENS_8epilogue10collective18CollectiveEpilogueINS1A_23Sm100TmaWarpSpecializedILi1ELi1ELi32ELb0ELb0EEEJSG_NS5_IJNSQ_ISE_SB_EES1F_EEEaSH_aSH_NS1A_6fusion15FusionCallbacksIS1E_NS1H_17LinearCombinationIaiaiLNS_15FloatRoundStyleE2EEESG_S1G_JEEENS4_5SM1004TMEM4LOAD26SM100_TMEM_LOAD_16dp32b32xESX_NSY_INSZ_ILi2ELi4ELi3EEES12_NSQ_INS5_IJS13_SE_EEENS5_IJSE_SB_EEEEEEENS4_39AutoVectorizingCopyWithAssumedAlignmentILi128EEENS4_14SM90_TMA_STOREES1V_S1X_S1X_EEEvvEEEEvNT_6ParamsE) ;  /* 0xffffff9402b47950 */ /* 0x000fea0003c3ffff */
        .weak           $__internal_1_$__cuda_sm10x_tcgen05_guardrail_trap_phase_invalid_during_alloc
        .type           $__internal_1_$__cuda_sm10x_tcgen05_guardrail_trap_phase_invalid_during_alloc,@function
        .size           $__internal_1_$__cuda_sm10x_tcgen05_guardrail_trap_phase_invalid_during_alloc,($__internal_2_$__cuda_sm10x_tcgen05_guardrail_trap_unallocated_columns_being_dealloced - $__internal_1_$__cuda_sm10x_tcgen05_guardrail_trap_phase_invalid_during_alloc)
$__internal_1_$__cuda_sm10x_tcgen05_guardrail_trap_phase_invalid_during_alloc:
[----:B------:R-:W-:Y:S05]  /*6930*/  BPT.TRAP 0x1 ;  /* 0x000000040000795c */ /* 0x000fea0000300000 */
[----:B------:R-:W-:-:S04]  /*6940*/  MOV R3, 0x0 ;  /* 0x0000000000037802 */ /* 0x000fc80000000f00 */
[----:B------:R-:W-:Y:S05]  /*6950*/  RET.REL.NODEC R2 `(_ZN7cutlass13device_kernelINS_4gemm6kernel13GemmUniversalIN4cute5tupleIJiiiiEEENS1_10collective13CollectiveMmaINS1_35MainloopSm100TmaUmmaWarpSpecializedILi4ELi2ELi4ENS5_IJNS4_1CILi1EEESB_SB_EEEEENS5_IJNSA_ILi64EEESE_NSA_ILi32EEEEEEaNS5_IJlSB_lEEEaSH_NS4_8TiledMMAINS4_8MMA_AtomIJNS4_15SM100_MMA_S8_SSIaaiLi64ELi64ELNS4_4UMMA5MajorE0ELSM_0ELNSL_8SaturateE0EEEEEENS4_6LayoutISC_NS5_IJNSA_ILi0EEESR_SR_EEEEENS5_IJNS4_10UnderscoreESU_SU_EEEEENS4_13SM90_TMA_LOADENS4_14ComposedLayoutINS4_7SwizzleILi1ELi4ELi3EEENS4_18smem_ptr_flag_bitsILi8EEENSQ_INS5_IJNSA_ILi8EEESF_EEENS5_IJSF_SB_EEEEEEEvNS4_8identityESX_S17_vS18_EENS_8epilogue10collective18CollectiveEpilogueINS1A_23Sm100TmaWarpSpecializedILi1ELi1ELi32ELb0ELb0EEEJSG_NS5_IJNSQ_ISE_SB_EES1F_EEEaSH_aSH_NS1A_6fusion15FusionCallbacksIS1E_NS1H_17LinearCombinationIaiaiLNS_15FloatRoundStyleE2EEESG_S1G_JEEENS4_5SM1004TMEM4LOAD26SM100_TMEM_LOAD_16dp32b32xESX_NSY_INSZ_ILi2ELi4ELi3EEES12_NSQ_INS5_IJS13_SE_EEENS5_IJSE_SB_EEEEEEENS4_39AutoVectorizingCopyWithAssumedAlignmentILi128EEENS4_14SM90_TMA_STOREES1V_S1X_S1X_EEEvvEEEEvNT_6ParamsE) ;  /* 0xffffff9402a87950 */ /* 0x000fea0003c3ffff */
        .weak           $__internal_2_$__cuda_sm10x_tcgen05_guardrail_trap_unallocated_columns_being_dealloced
        .type           $__internal_2_$__cuda_sm10x_tcgen05_guardrail_trap_unallocated_columns_being_dealloced,@function
        .size           $__internal_2_$__cuda_sm10x_tcgen05_guardrail_trap_unallocated_columns_being_dealloced,(.L_x_128 - $__internal_2_$__cuda_sm10x_tcgen05_guardrail_trap_unallocated_columns_being_dealloced)
$__internal_2_$__cuda_sm10x_tcgen05_guardrail_trap_unallocated_columns_being_dealloced:
[----:B------:R-:W-:Y:S05]  /*6960*/  BPT.TRAP 0x1 ;  /* 0x000000040000795c */ /* 0x000fea0000300000 */
[----:B------:R-:W-:-:S04]  /*6970*/  HFMA2 R3, -RZ, RZ, 0, 0 ;  /* 0x00000000ff037431 */ /* 0x000fc800000001ff */
[----:B------:R-:W-:Y:S05]  /*6980*/  RET.REL.NODEC R2 `(_ZN7cutlass13device_kernelINS_4gemm6kernel13GemmUniversalIN4cute5tupleIJiiiiEEENS1_10collective13CollectiveMmaINS1_35MainloopSm100TmaUmmaWarpSpecializedILi4ELi2ELi4ENS5_IJNS4_1CILi1EEESB_SB_EEEEENS5_IJNSA_ILi64EEESE_NSA_ILi32EEEEEEaNS5_IJlSB_lEEEaSH_NS4_8TiledMMAINS4_8MMA_AtomIJNS4_15SM100_MMA_S8_SSIaaiLi64ELi64ELNS4_4UMMA5MajorE0ELSM_0ELNSL_8SaturateE0EEEEEENS4_6LayoutISC_NS5_IJNSA_ILi0EEESR_SR_EEEEENS5_IJNS4_10UnderscoreESU_SU_EEEEENS4_13SM90_TMA_LOADENS4_14ComposedLayoutINS4_7SwizzleILi1ELi4ELi3EEENS4_18smem_ptr_flag_bitsILi8EEENSQ_INS5_IJNSA_ILi8EEESF_EEENS5_IJSF_SB_EEEEEEEvNS4_8identityESX_S17_vS18_EENS_8epilogue10collective18CollectiveEpilogueINS1A_23Sm100TmaWarpSpecializedILi1ELi1ELi32ELb0ELb0EEEJSG_NS5_IJNSQ_ISE_SB_EES1F_EEEaSH_aSH_NS1A_6fusion15FusionCallbacksIS1E_NS1H_17LinearCombinationIaiaiLNS_15FloatRoundStyleE2EEESG_S1G_JEEENS4_5SM1004TMEM4LOAD26SM100_TMEM_LOAD_16dp32b32xESX_NSY_INSZ_ILi2ELi4ELi3EEES12_NSQ_INS5_IJS13_SE_EEENS5_IJSE_SB_EEEEEEENS4_39AutoVectorizingCopyWithAssumedAlignmentILi128EEENS4_14SM90_TMA_STOREES1V_S1X_S1X_EEEvvEEEEvNT_6ParamsE) ;  /* 0xffffff94029c7950 */ /* 0x000fea0003c3ffff */
.L_x_127:
[----:B------:R-:W-:-:S00]  /*6990*/  BRA `(.L_x_127) ;  /* 0xfffffffc00fc7947 */ /* 0x000fc0000383ffff */
[----:B------:R-:W-:-:S00]  /*69a0*/  NOP ;  /* 0x0000000000007918 */ /* 0x000fc00000000000 */
        /* <DEDUP_REMOVED lines=13> */
.L_x_128:


//--------------------- .nv.global.init           --------------------------
	.section	.nv.global.init,"aw",@progbits
.nv.global.init:
	.type		$str$27,@object
	.size		$str$27,($str$28 - $str$27)
$str$27:
        /*0000*/ 	.byte	0x28, 0x61, 0x64, 0x64, 0x72, 0x65, 0x73, 0x73, 0x20, 0x26, 0x20, 0x6d, 0x61, 0x73, 0x6b, 0x29
        /*0010*/ 	.byte	0x20, 0x3d, 0x3d, 0x20, 0x30, 0x00
	.type		$str$28,@object
	.size		$str$28,($str$26 - $str$28)
$str$28:
        /*0016*/ 	.byte	0x2f, 0x74, 0x6d, 0x70, 0x2f, 0x63, 0x75, 0x74, 0x6c, 0x61, 0x73, 0x73, 0x5f, 0x73, 0x77, 0x65
        /*0026*/ 	.byte	0x65, 0x70, 0x5f, 0x73, 0x72, 0x63, 0x2f, 0x69, 0x6e, 0x63, 0x6c, 0x75, 0x64, 0x65, 0x2f, 0x63
        /*0036*/ 	.byte	0x75, 0x74, 0x65, 0x2f, 0x70, 0x6f, 0x69, 0x6e, 0x74, 0x65, 0x72, 0x5f, 0x66, 0x6c, 0x61, 0x67
        /*0046*/ 	.byte	0x67, 0x65, 0x64, 0x2e, 0x68, 0x70, 0x70, 0x00
	.type		$str$26,@object
	.size		$str$26,($str$25 - $str$26)
$str$26:
        /*004e*/ 	.byte	0x2f, 0x74, 0x6d, 0x70, 0x2f, 0x63, 0x75, 0x74, 0x6c, 0x61, 0x73, 0x73, 0x5f, 0x73, 0x77, 0x65
        /*005e*/ 	.byte	0x65, 0x70, 0x5f, 0x73, 0x72, 0x63, 0x2f, 0x69, 0x6e, 0x63, 0x6c, 0x75, 0x64, 0x65, 0x2f, 0x63
        /*006e*/ 	.byte	0x75, 0x74, 0x65, 0x2f, 0x61, 0x74, 0x6f, 0x6d, 0x2f, 0x63, 0x6f, 0x70, 0x79, 0x5f, 0x74, 0x72
        /*007e*/ 	.byte	0x61, 0x69, 0x74, 0x73, 0x5f, 0x73, 0x6d, 0x31, 0x30, 0x30, 0x2e, 0x68, 0x70, 0x70, 0x00
	.type		$str$25,@object
	.size		$str$25,(__unnamed_1 - $str$25)
$str$25:
        /*008d*/ 	.byte	0x28, 0x28, 0x75, 0x69, 0x6e, 0x74, 0x33, 0x32, 0x5f, 0x74, 0x28, 0x74, 0x68, 0x72, 0x65, 0x61
        /*009d*/ 	.byte	0x64, 0x49, 0x64, 0x78, 0x2e, 0x78, 0x29, 0x20, 0x2f, 0x20, 0x33, 0x32, 0x29, 0x20, 0x25, 0x20
        /*00ad*/ 	.byte	0x34, 0x29, 0x20, 0x3d, 0x3d, 0x20, 0x28, 0x28, 0x28, 0x74, 0x6d, 0x65, 0x6d, 0x5f, 0x61, 0x64
        /*00bd*/ 	.byte	0x64, 0x72, 0x20, 0x3e, 0x3e, 0x20, 0x31, 0x36, 0x29, 0x20, 0x2f, 0x20, 0x33, 0x32, 0x29, 0x20
        /*00cd*/ 	.byte	0x25, 0x20, 0x34, 0x29, 0x00
	.type		__unnamed_1,@object
	.size		__unnamed_1,(__unnamed_2 - __unnamed_1)
__unnamed_1:
        /*00d2*/ 	.byte	0x61, 0x75, 0x74, 0x6f, 0x20, 0x63, 0x75, 0x74, 0x65, 0x3a, 0x3a, 0x61, 0x73, 0x5f, 0x70, 0x6f
        /* <DEDUP_REMOVED lines=24> */
        /*0262*/ 	.byte	0x00
	.type		__unnamed_2,@object
	.size		__unnamed_2,(.L_2 - __unnamed_2)
__unnamed_2:
        /* <DEDUP_REMOVED lines=41> */
.L_2:


//--------------------- .nv.shared._ZN7cutlass13device_kernelINS_4gemm6kernel13GemmUniversalIN4cute5tupleIJiiiiEEENS1_10collective13CollectiveMmaINS1_35MainloopSm100TmaUmmaWarpSpecializedILi4ELi2ELi4ENS5_IJNS4_1CILi1EEESB_SB_EEEEENS5_IJNSA_ILi64EEESE_NSA_ILi32EEEEEEaNS5_IJlSB_lEEEaSH_NS4_8TiledMMAINS4_8MMA_AtomIJNS4_15SM100_MMA_S8_SSIaaiLi64ELi64ELNS4_4UMMA5MajorE0ELSM_0ELNSL_8SaturateE0EEEEEENS4_6LayoutISC_NS5_IJNSA_ILi0EEESR_SR_EEEEENS5_IJNS4_10UnderscoreESU_SU_EEEEENS4_13SM90_TMA_LOADENS4_14ComposedLayoutINS4_7SwizzleILi1ELi4ELi3EEENS4_18smem_ptr_flag_bitsILi8EEENSQ_INS5_IJNSA_ILi8EEESF_EEENS5_IJSF_SB_EEEEEEEvNS4_8identityESX_S17_vS18_EENS_8epilogue10collective18CollectiveEpilogueINS1A_23Sm100TmaWarpSpecializedILi1ELi1ELi32ELb0ELb0EEEJSG_NS5_IJNSQ_ISE_SB_EES1F_EEEaSH_aSH_NS1A_6fusion15FusionCallbacksIS1E_NS1H_17LinearCombinationIaiaiLNS_15FloatRoundStyleE2EEESG_S1G_JEEENS4_5SM1004TMEM4LOAD26SM100_TMEM_LOAD_16dp32b32xESX_NSY_INSZ_ILi2ELi4ELi3EEES12_NSQ_INS5_IJS13_SE_EEENS5_IJSE_SB_EEEEEEENS4_39AutoVectorizingCopyWithAssumedAlignmentILi128EEENS4_14SM90_TMA_STOREES1V_S1X_S1X_EEEvvEEEEvNT_6ParamsE --------------------------
	.section	.nv.shared._ZN7cutlass13device_kernelINS_4gemm6kernel13GemmUniversalIN4cute5tupleIJiiiiEEENS1_10collective13CollectiveMmaINS1_35MainloopSm100TmaUmmaWarpSpecializedILi4ELi2ELi4ENS5_IJNS4_1CILi1EEESB_SB_EEEEENS5_IJNSA_ILi64EEESE_NSA_ILi32EEEEEEaNS5_IJlSB_lEEEaSH_NS4_8TiledMMAINS4_8MMA_AtomIJNS4_15SM100_MMA_S8_SSIaaiLi64ELi64ELNS4_4UMMA5MajorE0ELSM_0ELNSL_8SaturateE0EEEEEENS4_6LayoutISC_NS5_IJNSA_ILi0EEESR_SR_EEEEENS5_IJNS4_10UnderscoreESU_SU_EEEEENS4_13SM90_TMA_LOADENS4_14ComposedLayoutINS4_7SwizzleILi1ELi4ELi3EEENS4_18smem_ptr_flag_bitsILi8EEENSQ_INS5_IJNSA_ILi8EEESF_EEENS5_IJSF_SB_EEEEEEEvNS4_8identityESX_S17_vS18_EENS_8epilogue10collective18CollectiveEpilogueINS1A_23Sm100TmaWarpSpecializedILi1ELi1ELi32ELb0ELb0EEEJSG_NS5_IJNSQ_ISE_SB_EES1F_EEEaSH_aSH_NS1A_6fusion15FusionCallbacksIS1E_NS1H_17LinearCombinationIaiaiLNS_15FloatRoundStyleE2EEESG_S1G_JEEENS4_5SM1004TMEM4LOAD26SM100_TMEM_LOAD_16dp32b32xESX_NSY_INSZ_ILi2ELi4ELi3EEES12_NSQ_INS5_IJS13_SE_EEENS5_IJSE_SB_EEEEEEENS4_39AutoVectorizingCopyWithAssumedAlignmentILi128EEENS4_14SM90_TMA_STOREES1V_S1X_S1X_EEEvvEEEEvNT_6ParamsE,"aw",@nobits
	.sectionflags	@""
	.align	16
	.zero		1024


//--------------------- .nv.shared.reserved.0     --------------------------
	.section	.nv.shared.reserved.0,"aw",@nobits
	.weak		__nv_reservedSMEM_offset_0_alias
	.size		__nv_reservedSMEM_offset_0_alias, 0, 64
	.other		__nv_reservedSMEM_offset_0_alias,@"STO_CUDA_RESERVED_SHARED STV_DEFAULT"
__nv_reservedSMEM_offset_0_alias:
	.zero		0
.nv.shared.reserved.0:
	.zero		64
	.weak		__nv_reservedSMEM_tcgen05_partition
	.type		__nv_reservedSMEM_tcgen05_partition,@object
	.size		__nv_reservedSMEM_tcgen05_partition,(.L_0 - __nv_reservedSMEM_tcgen05_partition)
__nv_reservedSMEM_tcgen05_partition:
	.zero		32
.L_0:


//--------------------- .nv.global                --------------------------
	.section	.nv.global,"aw",@nobits
.nv.global:
	.type		_ZN39_INTERNAL_e6827658_4_k_cu_3a93a7a5_93774cute1_E,@object
	.size		_ZN39_INTERNAL_e6827658_4_k_cu_3a93a7a5_93774cute1_E,(_ZN39_INTERNAL_e6827658_4_k_cu_3a93a7a5_93774cuda3std3__45__cpo6cbeginE - _ZN39_INTERNAL_e6827658_4_k_cu_3a93a7a5_93774cute1_E)
_ZN39_INTERNAL_e6827658_4_k_cu_3a93a7a5_93774cute1_E:
	.zero		1
	.type		_ZN39_INTERNAL_e6827658_4_k_cu_3a93a7a5_93774cuda3std3__45__cpo6cbeginE,@object
	.size		_ZN39_INTERNAL_e6827658_4_k_cu_3a93a7a5_93774cuda3std3__45__cpo6cbeginE,(_ZN39_INTERNAL_e6827658_4_k_cu_3a93a7a5_93774cuda3std3__48in_placeE - _ZN39_INTERNAL_e6827658_4_k_cu_3a93a7a5_93774cuda3std3__45__cpo6cbeginE)
_ZN39_INTERNAL_e6827658_4_k_cu_3a93a7a5_93774cuda3std3__45__cpo6cbeginE:
	.zero		1
	.type		_ZN39_INTERNAL_e6827658_4_k_cu_3a93a7a5_93774cuda3std3__48in_placeE,@object
	.size		_ZN39_INTERNAL_e6827658_4_k_cu_3a93a7a5_93774cuda3std3__48in_placeE,(_ZN39_INTERNAL_e6827658_4_k_cu_3a93a7a5_93774cuda3std6ranges3__45__cpo9iter_moveE - _ZN39_INTERNAL_e6827658_4_k_cu_3a93a7a5_93774cuda3std3__48in_placeE)
_ZN39_INTERNAL_e6827658_4_k_cu_3a93a7a5_93774cuda3std3__48in_placeE:
	.zero		1
	.type		_ZN39_INTERNAL_e6827658_4_k_cu_3a93a7a5_93774cuda3std6ranges3__45__cpo9iter_moveE,@object
	.size		_ZN39_INTERNAL_e6827658_4_k_cu_3a93a7a5_93774cuda3std6ranges3__45__cpo9iter_moveE,(_ZN39_INTERNAL_e6827658_4_k_cu_3a93a7a5_93774cuda3std3__45__cpo5beginE - _ZN39_INTERNAL_e6827658_4_k_cu_3a93a7a5_93774cuda3std6ranges3__45__cpo9iter_moveE)
_ZN39_INTERNAL_e6827658_4_k_cu_3a93a7a5_93774cuda3std6ranges3__45__cpo9iter_moveE:
	.zero		1
	.type		_ZN39_INTERNAL_e6827658_4_k_cu_3a93a7a5_93774cuda3std3__45__cpo5beginE,@object
	.size		_ZN39_INTERNAL_e6827658_4_k_cu_3a93a7a5_93774cuda3std3__45__cpo5beginE,(_ZN39_INTERNAL_e6827658_4_k_cu_3a93a7a5_93774cuda3std3__441_GLOBAL__N__e6827658_4_k_cu_3a93a7a5_93776ignoreE - _ZN39_INTERNAL_e6827658_4_k_cu_3a93a7a5_93774cuda3std3__45__cpo5beginE)
_ZN39_INTERNAL_e6827658_4_k_cu_3a93a7a5_93774cuda3std3__45__cpo5beginE:
	.zero		1
	.type		_ZN39_INTERNAL_e6827658_4_k_cu_3a93a7a5_93774cuda3std3__441_GLOBAL__N__e6827658_4_k_cu_3a93a7a5_93776ignoreE,@object
	.size		_ZN39_INTERNAL_e6827658_4_k_cu_3a93a7a5_93774cuda3std3__441_GLOBAL__N__e6827658_4_k_cu_3a93a7a5_93776ignoreE,(_ZN39_INTERNAL_e6827658_4_k_cu_3a93a7a5_93774cute7productE - _ZN39_INTERNAL_e6827658_4_k_cu_3a93a7a5_93774cuda3std3__441_GLOBAL__N__e6827658_4_k_cu_3a93a7a5_93776ignoreE)
_ZN39_INTERNAL_e6827658_4_k_cu_3a93a7a5_93774cuda3std3__441_GLOBAL__N__e6827658_4_k_cu_3a93a7a5_93776ignoreE:
	.zero		1
	.type		_ZN39_INTERNAL_e6827658_4_k_cu_3a93a7a5_93774cute7productE,@object
	.size		_ZN39_INTERNAL_e6827658_4_k_cu_3a93a7a5_93774cute7productE,(_ZN39_INTERNAL_e6827658_4_k_cu_3a93a7a5_93774cuda3std3__45__cpo3endE - _ZN39_INTERNAL_e6827658_4_k_cu_3a93a7a5_93774cute7productE)
_ZN39_INTERNAL_e6827658_4_k_cu_3a93a7a5_93774cute7productE:
	.zero		1
	.type		_ZN39_INTERNAL_e6827658_4_k_cu_3a93a7a5_93774cuda3std3__45__cpo3endE,@object
	.size		_ZN39_INTERNAL_e6827658_4_k_cu_3a93a7a5_93774cuda3std3__45__cpo3endE,(_ZN39_INTERNAL_e6827658_4_k_cu_3a93a7a5_93774cuda3std3__419piecewise_constructE - _ZN39_INTERNAL_e6827658_4_k_cu_3a93a7a5_93774cuda3std3__45__cpo3endE)
_ZN39_INTERNAL_e6827658_4_k_cu_3a93a7a5_93774cuda3std3__45__cpo3endE:
	.zero		1
	.type		_ZN39_INTERNAL_e6827658_4_k_cu_3a93a7a5_93774cuda3std3__419piecewise_constructE,@object
	.size		_ZN39_INTERNAL_e6827658_4_k_cu_3a93a7a5_93774cuda3std3__419piecewise_constructE,(_ZN39_INTERNAL_e6827658_4_k_cu_3a93a7a5_93774cuda3std3__45__cpo4cendE - _ZN39_INTERNAL_e6827658_4_k_cu_3a93a7a5_93774cuda3std3__419piecewise_constructE)
_ZN39_INTERNAL_e6827658_4_k_cu_3a93a7a5_93774cuda3std3__419piecewise_constructE:
	.zero		1
	.type		_ZN39_INTERNAL_e6827658_4_k_cu_3a93a7a5_93774cuda3std3__45__cpo4cendE,@object
	.size		_ZN39_INTERNAL_e6827658_4_k_cu_3a93a7a5_93774cuda3std3__45__cpo4cendE,(_ZN39_INTERNAL_e6827658_4_k_cu_3a93a7a5_93774cuda3std6ranges3__45__cpo4swapE - _ZN39_INTERNAL_e6827658_4_k_cu_3a93a7a5_93774cuda3std3__45__cpo4cendE)
_ZN39_INTERNAL_e6827658_4_k_cu_3a93a7a5_93774cuda3std3__45__cpo4cendE:
	.zero		1
	.type		_ZN39_INTERNAL_e6827658_4_k_cu_3a93a7a5_93774cuda3std6ranges3__45__cpo4swapE,@object
	.size		_ZN39_INTERNAL_e6827658_4_k_cu_3a93a7a5_93774cuda3std6ranges3__45__cpo4swapE,(.L_10 - _ZN39_INTERNAL_e6827658_4_k_cu_3a93a7a5_93774cuda3std6ranges3__45__cpo4swapE)
_ZN39_INTERNAL_e6827658_4_k_cu_3a93a7a5_93774cuda3std6ranges3__45__cpo4swapE:
	.zero		1
.L_10:


//--------------------- .nv.constant0._ZN7cutlass13device_kernelINS_4gemm6kernel13GemmUniversalIN4cute5tupleIJiiiiEEENS1_10collective13CollectiveMmaINS1_35MainloopSm100TmaUmmaWarpSpecializedILi4ELi2ELi4ENS5_IJNS4_1CILi1EEESB_SB_EEEEENS5_IJNSA_ILi64EEESE_NSA_ILi32EEEEEEaNS5_IJlSB_lEEEaSH_NS4_8TiledMMAINS4_8MMA_AtomIJNS4_15SM100_MMA_S8_SSIaaiLi64ELi64ELNS4_4UMMA5MajorE0ELSM_0ELNSL_8SaturateE0EEEEEENS4_6LayoutISC_NS5_IJNSA_ILi0EEESR_SR_EEEEENS5_IJNS4_10UnderscoreESU_SU_EEEEENS4_13SM90_TMA_LOADENS4_14ComposedLayoutINS4_7SwizzleILi1ELi4ELi3EEENS4_18smem_ptr_flag_bitsILi8EEENSQ_INS5_IJNSA_ILi8EEESF_EEENS5_IJSF_SB_EEEEEEEvNS4_8identityESX_S17_vS18_EENS_8epilogue10collective18CollectiveEpilogueINS1A_23Sm100TmaWarpSpecializedILi1ELi1ELi32ELb0ELb0EEEJSG_NS5_IJNSQ_ISE_SB_EES1F_EEEaSH_aSH_NS1A_6fusion15FusionCallbacksIS1E_NS1H_17LinearCombinationIaiaiLNS_15FloatRoundStyleE2EEESG_S1G_JEEENS4_5SM1004TMEM4LOAD26SM100_TMEM_LOAD_16dp32b32xESX_NSY_INSZ_ILi2ELi4ELi3EEES12_NSQ_INS5_IJS13_SE_EEENS5_IJSE_SB_EEEEEEENS4_39AutoVectorizingCopyWithAssumedAlignmentILi128EEENS4_14SM90_TMA_STOREES1V_S1X_S1X_EEEvvEEEEvNT_6ParamsE --------------------------
	.section	.nv.constant0._ZN7cutlass13device_kernelINS_4gemm6kernel13GemmUniversalIN4cute5tupleIJiiiiEEENS1_10collective13CollectiveMmaINS1_35MainloopSm100TmaUmmaWarpSpecializedILi4ELi2ELi4ENS5_IJNS4_1CILi1EEESB_SB_EEEEENS5_IJNSA_ILi64EEESE_NSA_ILi32EEEEEEaNS5_IJlSB_lEEEaSH_NS4_8TiledMMAINS4_8MMA_AtomIJNS4_15SM100_MMA_S8_SSIaaiLi64ELi64ELNS4_4UMMA5MajorE0ELSM_0ELNSL_8SaturateE0EEEEEENS4_6LayoutISC_NS5_IJNSA_ILi0EEESR_SR_EEEEENS5_IJNS4_10UnderscoreESU_SU_EEEEENS4_13SM90_TMA_LOADENS4_14ComposedLayoutINS4_7SwizzleILi1ELi4ELi3EEENS4_18smem_ptr_flag_bitsILi8EEENSQ_INS5_IJNSA_ILi8EEESF_EEENS5_IJSF_SB_EEEEEEEvNS4_8identityESX_S17_vS18_EENS_8epilogue10collective18CollectiveEpilogueINS1A_23Sm100TmaWarpSpecializedILi1ELi1ELi32ELb0ELb0EEEJSG_NS5_IJNSQ_ISE_SB_EES1F_EEEaSH_aSH_NS1A_6fusion15FusionCallbacksIS1E_NS1H_17LinearCombinationIaiaiLNS_15FloatRoundStyleE2EEESG_S1G_JEEENS4_5SM1004TMEM4LOAD26SM100_TMEM_LOAD_16dp32b32xESX_NSY_INSZ_ILi2ELi4ELi3EEES12_NSQ_INS5_IJS13_SE_EEENS5_IJSE_SB_EEEEEEENS4_39AutoVectorizingCopyWithAssumedAlignmentILi128EEENS4_14SM90_TMA_STOREES1V_S1X_S1X_EEEvvEEEEvNT_6ParamsE,"a",@progbits
	.sectionflags	@""
	.align	4
.nv.constant0._ZN7cutlass13device_kernelINS_4gemm6kernel13GemmUniversalIN4cute5tupleIJiiiiEEENS1_10collective13CollectiveMmaINS1_35MainloopSm100TmaUmmaWarpSpecializedILi4ELi2ELi4ENS5_IJNS4_1CILi1EEESB_SB_EEEEENS5_IJNSA_ILi64EEESE_NSA_ILi32EEEEEEaNS5_IJlSB_lEEEaSH_NS4_8TiledMMAINS4_8MMA_AtomIJNS4_15SM100_MMA_S8_SSIaaiLi64ELi64ELNS4_4UMMA5MajorE0ELSM_0ELNSL_8SaturateE0EEEEEENS4_6LayoutISC_NS5_IJNSA_ILi0EEESR_SR_EEEEENS5_IJNS4_10UnderscoreESU_SU_EEEEENS4_13SM90_TMA_LOADENS4_14ComposedLayoutINS4_7SwizzleILi1ELi4ELi3EEENS4_18smem_ptr_flag_bitsILi8EEENSQ_INS5_IJNSA_ILi8EEESF_EEENS5_IJSF_SB_EEEEEEEvNS4_8identityESX_S17_vS18_EENS_8epilogue10collective18CollectiveEpilogueINS1A_23Sm100TmaWarpSpecializedILi1ELi1ELi32ELb0ELb0EEEJSG_NS5_IJNSQ_ISE_SB_EES1F_EEEaSH_aSH_NS1A_6fusion15FusionCallbacksIS1E_NS1H_17LinearCombinationIaiaiLNS_15FloatRoundStyleE2EEESG_S1G_JEEENS4_5SM1004TMEM4LOAD26SM100_TMEM_LOAD_16dp32b32xESX_NSY_INSZ_ILi2ELi4ELi3EEES12_NSQ_INS5_IJS13_SE_EEENS5_IJSE_SB_EEEEEEENS4_39AutoVectorizingCopyWithAssumedAlignmentILi128EEENS4_14SM90_TMA_STOREES1V_S1X_S1X_EEEvvEEEEvNT_6ParamsE:
	.zero		2944


//--------------------- SYMBOLS --------------------------

	.type		.nv.reservedSmem.offset0,@object
	.size		.nv.reservedSmem.offset0,0x4
	.type		.nv.reservedSmem.cap,@object
	.size		.nv.reservedSmem.cap,0x4
	.type		__assertfail,@function
